//
// Generated by NVIDIA NVVM Compiler
//
// Compiler Build ID: CL-36424714
// Cuda compilation tools, release 13.0, V13.0.88
// Based on NVVM 20.0.0
//

.version 9.0
.target sm_100
.address_size 64

	// .globl	resultPixel
.func  (.param .b64 func_retval0) __internal_accurate_pow
(
	.param .b64 __internal_accurate_pow_param_0,
	.param .b64 __internal_accurate_pow_param_1
)
;
.const .align 4 .f32 ToRad = 0f3C8EFA35;
.const .align 4 .f32 ToDeg = 0f42652EE1;
.global .align 4 .b8 __cudart_i2opi_f[24] = {65, 144, 67, 60, 153, 149, 98, 219, 192, 221, 52, 245, 209, 87, 39, 252, 41, 21, 68, 78, 110, 131, 249, 162};

.visible .entry resultPixel(
	.param .u64 .ptr .align 1 resultPixel_param_0,
	.param .u32 resultPixel_param_1,
	.param .align 8 .b8 resultPixel_param_2[8],
	.param .align 4 .b8 resultPixel_param_3[12],
	.param .align 4 .b8 resultPixel_param_4[12],
	.param .f32 resultPixel_param_5,
	.param .align 8 .b8 resultPixel_param_6[8],
	.param .u64 .ptr .align 1 resultPixel_param_7
)
{
	.local .align 4 .b8 	__local_depot0[28];
	.reg .b64 	%SP;
	.reg .b64 	%SPL;
	.reg .pred 	%p<169>;
	.reg .b16 	%rs<8>;
	.reg .b32 	%r<320>;
	.reg .b32 	%f<486>;
	.reg .b64 	%rd<108>;
	.reg .b64 	%fd<97>;

	mov.u64 	%SPL, __local_depot0;
	ld.param.f32 	%f164, [resultPixel_param_4+8];
	ld.param.f32 	%f163, [resultPixel_param_4+4];
	ld.param.f32 	%f162, [resultPixel_param_4];
	ld.param.f32 	%f161, [resultPixel_param_3+8];
	ld.param.f32 	%f160, [resultPixel_param_3+4];
	ld.param.f32 	%f159, [resultPixel_param_3];
	ld.param.u64 	%rd42, [resultPixel_param_0];
	ld.param.u32 	%r93, [resultPixel_param_1];
	ld.param.v2.u32 	{%r94, %r95}, [resultPixel_param_2];
	ld.param.f32 	%f165, [resultPixel_param_5];
	ld.param.v2.f32 	{%f1, %f2}, [resultPixel_param_6];
	cvta.to.global.u64 	%rd1, %rd42;
	add.u64 	%rd2, %SPL, 0;
	mov.u32 	%r96, %ctaid.y;
	mov.u32 	%r97, %ntid.y;
	mov.u32 	%r98, %tid.y;
	mad.lo.s32 	%r99, %r96, %r97, %r98;
	mov.u32 	%r100, %ctaid.x;
	mov.u32 	%r101, %ntid.x;
	mov.u32 	%r102, %tid.x;
	mad.lo.s32 	%r4, %r100, %r101, %r102;
	setp.ge.s32 	%p5, %r4, %r94;
	setp.ge.s32 	%p6, %r99, %r95;
	or.pred  	%p7, %p5, %p6;
	@%p7 bra 	$L__BB0_104;
	cvt.rn.f32.s32 	%f3, %r4;
	cvt.rn.f32.u32 	%f4, %r99;
	ld.const.f32 	%f5, [ToRad];
	mul.f32 	%f166, %f165, %f5;
	mul.f32 	%f6, %f166, 0f3F000000;
	mul.f32 	%f167, %f6, 0f3F22F983;
	cvt.rni.s32.f32 	%r297, %f167;
	cvt.rn.f32.s32 	%f168, %r297;
	fma.rn.f32 	%f169, %f168, 0fBFC90FDA, %f6;
	fma.rn.f32 	%f170, %f168, 0fB3A22168, %f169;
	fma.rn.f32 	%f437, %f168, 0fA7C234C5, %f170;
	abs.f32 	%f8, %f6;
	setp.ltu.f32 	%p8, %f8, 0f47CE4780;
	@%p8 bra 	$L__BB0_9;
	setp.neu.f32 	%p9, %f8, 0f7F800000;
	@%p9 bra 	$L__BB0_4;
	mov.f32 	%f173, 0f00000000;
	mul.rn.f32 	%f437, %f6, %f173;
	mov.b32 	%r297, 0;
	bra.uni 	$L__BB0_9;
$L__BB0_4:
	mov.b32 	%r6, %f6;
	shl.b32 	%r104, %r6, 8;
	or.b32  	%r7, %r104, -2147483648;
	mov.b64 	%rd94, 0;
	mov.b32 	%r294, 0;
	mov.u64 	%rd92, __cudart_i2opi_f;
	mov.u64 	%rd93, %rd2;
$L__BB0_5:
	.pragma "nounroll";
	ld.global.nc.u32 	%r105, [%rd92];
	mad.wide.u32 	%rd47, %r105, %r7, %rd94;
	shr.u64 	%rd94, %rd47, 32;
	st.local.u32 	[%rd93], %rd47;
	add.s32 	%r294, %r294, 1;
	add.s64 	%rd93, %rd93, 4;
	add.s64 	%rd92, %rd92, 4;
	setp.ne.s32 	%p10, %r294, 6;
	@%p10 bra 	$L__BB0_5;
	shr.u32 	%r106, %r6, 23;
	st.local.u32 	[%rd2+24], %rd94;
	and.b32  	%r10, %r106, 31;
	and.b32  	%r107, %r106, 224;
	add.s32 	%r108, %r107, -128;
	shr.u32 	%r109, %r108, 5;
	mul.wide.u32 	%rd48, %r109, 4;
	sub.s64 	%rd9, %rd2, %rd48;
	ld.local.u32 	%r295, [%rd9+24];
	ld.local.u32 	%r296, [%rd9+20];
	setp.eq.s32 	%p11, %r10, 0;
	@%p11 bra 	$L__BB0_8;
	shf.l.wrap.b32 	%r295, %r296, %r295, %r10;
	ld.local.u32 	%r110, [%rd9+16];
	shf.l.wrap.b32 	%r296, %r110, %r296, %r10;
$L__BB0_8:
	shr.u32 	%r111, %r295, 30;
	shf.l.wrap.b32 	%r112, %r296, %r295, 2;
	shl.b32 	%r113, %r296, 2;
	shr.u32 	%r114, %r112, 31;
	add.s32 	%r115, %r114, %r111;
	neg.s32 	%r116, %r115;
	setp.lt.s32 	%p12, %r6, 0;
	selp.b32 	%r297, %r116, %r115, %p12;
	xor.b32  	%r117, %r112, %r6;
	shr.s32 	%r118, %r112, 31;
	xor.b32  	%r119, %r118, %r112;
	xor.b32  	%r120, %r118, %r113;
	cvt.u64.u32 	%rd49, %r119;
	shl.b64 	%rd50, %rd49, 32;
	cvt.u64.u32 	%rd51, %r120;
	or.b64  	%rd52, %rd50, %rd51;
	cvt.rn.f64.s64 	%fd37, %rd52;
	mul.f64 	%fd38, %fd37, 0d3BF921FB54442D19;
	cvt.rn.f32.f64 	%f171, %fd38;
	neg.f32 	%f172, %f171;
	setp.lt.s32 	%p13, %r117, 0;
	selp.f32 	%f437, %f172, %f171, %p13;
$L__BB0_9:
	shr.u32 	%r122, %r94, 31;
	add.s32 	%r123, %r94, %r122;
	shr.s32 	%r124, %r123, 1;
	cvt.rn.f32.s32 	%f175, %r124;
	mul.rn.f32 	%f176, %f437, %f437;
	and.b32  	%r125, %r297, 1;
	setp.eq.b32 	%p14, %r125, 1;
	selp.f32 	%f177, 0f3F800000, %f437, %p14;
	fma.rn.f32 	%f178, %f176, %f177, 0f00000000;
	fma.rn.f32 	%f179, %f176, 0f37CBAC00, 0fBAB607ED;
	selp.f32 	%f180, %f179, 0fB94D4153, %p14;
	selp.f32 	%f181, 0f3D2AAABB, 0f3C0885E4, %p14;
	fma.rn.f32 	%f182, %f180, %f176, %f181;
	selp.f32 	%f183, 0fBEFFFFFF, 0fBE2AAAA8, %p14;
	fma.rn.f32 	%f184, %f182, %f176, %f183;
	fma.rn.f32 	%f185, %f184, %f178, %f177;
	and.b32  	%r126, %r297, 2;
	setp.eq.s32 	%p15, %r126, 0;
	mov.f32 	%f186, 0f00000000;
	sub.f32 	%f187, %f186, %f185;
	selp.f32 	%f12, %f185, %f187, %p15;
	sub.f32 	%f188, %f3, %f175;
	div.rn.f32 	%f189, %f188, %f175;
	mul.f32 	%f13, %f189, %f12;
	abs.f32 	%f14, %f13;
	setp.eq.f32 	%p16, %f13, 0f3F800000;
	mov.f32 	%f438, 0f3F800000;
	@%p16 bra 	$L__BB0_14;
	setp.num.f32 	%p17, %f14, %f14;
	@%p17 bra 	$L__BB0_12;
	mov.f32 	%f245, 0f40000000;
	add.rn.f32 	%f438, %f13, %f245;
	bra.uni 	$L__BB0_14;
$L__BB0_12:
	setp.lt.f32 	%p18, %f14, 0f00800000;
	mul.f32 	%f190, %f14, 0f4B800000;
	selp.f32 	%f191, %f190, %f14, %p18;
	mov.b32 	%r127, %f191;
	add.s32 	%r128, %r127, -1060439283;
	and.b32  	%r129, %r128, -8388608;
	sub.s32 	%r130, %r127, %r129;
	mov.b32 	%f192, %r130;
	cvt.rn.f32.s32 	%f193, %r129;
	selp.f32 	%f194, 0fC1C00000, 0f00000000, %p18;
	fma.rn.f32 	%f195, %f193, 0f34000000, %f194;
	add.f32 	%f196, %f192, 0fBF800000;
	add.f32 	%f197, %f192, 0f3F800000;
	rcp.approx.ftz.f32 	%f198, %f197;
	add.f32 	%f199, %f196, %f196;
	mul.f32 	%f200, %f199, %f198;
	mul.f32 	%f201, %f200, %f200;
	neg.f32 	%f202, %f200;
	sub.f32 	%f203, %f196, %f200;
	add.f32 	%f204, %f203, %f203;
	fma.rn.f32 	%f205, %f202, %f196, %f204;
	mul.rn.f32 	%f206, %f198, %f205;
	fma.rn.f32 	%f207, %f201, 0f3A2C32E4, 0f3B52E7DB;
	fma.rn.f32 	%f208, %f207, %f201, 0f3C93BB73;
	fma.rn.f32 	%f209, %f208, %f201, 0f3DF6384F;
	mul.rn.f32 	%f210, %f209, %f201;
	fma.rn.f32 	%f211, %f200, 0f3FB8AA3B, %f195;
	mul.f32 	%f212, %f210, 0f40400000;
	sub.f32 	%f213, %f195, %f211;
	fma.rn.f32 	%f214, %f200, 0f3FB8AA3B, %f213;
	fma.rn.f32 	%f215, %f206, 0f3FB8AA3B, %f214;
	fma.rn.f32 	%f216, %f200, 0f32A55E34, %f215;
	fma.rn.f32 	%f217, %f212, %f206, %f216;
	fma.rn.f32 	%f218, %f210, %f200, %f217;
	add.rn.f32 	%f219, %f211, %f218;
	mov.f32 	%f220, 0f40000000;
	mul.rn.f32 	%f221, %f219, %f220;
	cvt.rni.f32.f32 	%f222, %f221;
	sub.f32 	%f223, %f221, %f222;
	neg.f32 	%f224, %f221;
	fma.rn.f32 	%f225, %f219, 0f40000000, %f224;
	neg.f32 	%f226, %f211;
	add.rn.f32 	%f227, %f219, %f226;
	neg.f32 	%f228, %f227;
	add.rn.f32 	%f229, %f218, %f228;
	fma.rn.f32 	%f230, %f229, 0f40000000, %f225;
	add.f32 	%f231, %f223, %f230;
	setp.gt.f32 	%p19, %f222, 0f00000000;
	selp.b32 	%r131, 0, -2097152000, %p19;
	setp.neu.f32 	%p20, %f13, 0f00000000;
	setp.neu.f32 	%p21, %f14, 0f7F800000;
	setp.lt.f32 	%p22, %f221, 0f00000000;
	selp.f32 	%f232, 0f00000000, 0f7F800000, %p22;
	abs.f32 	%f233, %f221;
	setp.gt.f32 	%p23, %f233, 0f43180000;
	cvt.rzi.s32.f32 	%r132, %f222;
	shl.b32 	%r133, %r132, 23;
	sub.s32 	%r134, %r133, %r131;
	mov.b32 	%f234, %r134;
	add.s32 	%r135, %r131, 2130706432;
	mov.b32 	%f235, %r135;
	fma.rn.f32 	%f236, %f231, 0f391FCB8E, 0f3AAF85ED;
	fma.rn.f32 	%f237, %f236, %f231, 0f3C1D9856;
	fma.rn.f32 	%f238, %f237, %f231, 0f3D6357BB;
	fma.rn.f32 	%f239, %f238, %f231, 0f3E75FDEC;
	fma.rn.f32 	%f240, %f239, %f231, 0f3F317218;
	fma.rn.f32 	%f241, %f240, %f231, 0f3F800000;
	mul.f32 	%f242, %f241, %f235;
	mul.f32 	%f243, %f242, %f234;
	selp.f32 	%f438, %f232, %f243, %p23;
	and.pred  	%p24, %p20, %p21;
	@%p24 bra 	$L__BB0_14;
	add.f32 	%f244, %f13, %f13;
	mov.b32 	%r136, %f244;
	and.b32  	%r137, %r136, 2147483647;
	mov.b32 	%f438, %r137;
$L__BB0_14:
	shr.u32 	%r138, %r95, 1;
	cvt.rn.f32.u32 	%f246, %r138;
	mov.f32 	%f247, 0f3F800000;
	sub.f32 	%f19, %f247, %f438;
	cvt.rn.f32.s32 	%f248, %r94;
	div.rn.f32 	%f249, %f12, %f248;
	cvt.rn.f32.u32 	%f250, %r95;
	mul.f32 	%f251, %f249, %f250;
	sub.f32 	%f252, %f4, %f246;
	neg.f32 	%f253, %f252;
	div.rn.f32 	%f254, %f253, %f246;
	mul.f32 	%f441, %f254, %f251;
	cvt.f64.f32 	%fd1, %f441;
	{
	.reg .b32 %temp; 
	mov.b64 	{%temp, %r19}, %fd1;
	}
	mov.f64 	%fd39, 0d4000000000000000;
	{
	.reg .b32 %temp; 
	mov.b64 	{%temp, %r139}, %fd39;
	}
	and.b32  	%r21, %r139, 2146435072;
	setp.eq.s32 	%p25, %r21, 1062207488;
	abs.f64 	%fd2, %fd1;
	{ // callseq 0, 0
	.param .b64 param0;
	st.param.f64 	[param0], %fd2;
	.param .b64 param1;
	st.param.f64 	[param1], 0d4000000000000000;
	.param .b64 retval0;
	call.uni (retval0), 
	__internal_accurate_pow, 
	(
	param0, 
	param1
	);
	ld.param.f64 	%fd40, [retval0];
	} // callseq 0
	setp.lt.s32 	%p26, %r19, 0;
	neg.f64 	%fd42, %fd40;
	selp.f64 	%fd43, %fd42, %fd40, %p25;
	selp.f64 	%fd91, %fd43, %fd40, %p26;
	setp.neu.f32 	%p27, %f441, 0f00000000;
	@%p27 bra 	$L__BB0_16;
	setp.eq.s32 	%p28, %r21, 1062207488;
	selp.b32 	%r140, %r19, 0, %p28;
	setp.lt.s32 	%p29, %r139, 0;
	or.b32  	%r141, %r140, 2146435072;
	selp.b32 	%r142, %r141, %r140, %p29;
	mov.b32 	%r143, 0;
	mov.b64 	%fd91, {%r143, %r142};
$L__BB0_16:
	add.f64 	%fd44, %fd1, 0d4000000000000000;
	{
	.reg .b32 %temp; 
	mov.b64 	{%temp, %r144}, %fd44;
	}
	and.b32  	%r145, %r144, 2146435072;
	setp.ne.s32 	%p30, %r145, 2146435072;
	@%p30 bra 	$L__BB0_21;
	setp.num.f32 	%p31, %f441, %f441;
	@%p31 bra 	$L__BB0_19;
	mov.f64 	%fd45, 0d4000000000000000;
	add.rn.f64 	%fd91, %fd1, %fd45;
	bra.uni 	$L__BB0_21;
$L__BB0_19:
	setp.neu.f64 	%p32, %fd2, 0d7FF0000000000000;
	@%p32 bra 	$L__BB0_21;
	setp.lt.s32 	%p33, %r19, 0;
	setp.eq.s32 	%p34, %r21, 1062207488;
	setp.lt.s32 	%p35, %r139, 0;
	selp.b32 	%r147, 0, 2146435072, %p35;
	and.b32  	%r148, %r139, 2147483647;
	setp.ne.s32 	%p36, %r148, 1071644672;
	or.b32  	%r149, %r147, -2147483648;
	selp.b32 	%r150, %r149, %r147, %p36;
	selp.b32 	%r151, %r150, %r147, %p34;
	selp.b32 	%r152, %r151, %r147, %p33;
	mov.b32 	%r153, 0;
	mov.b64 	%fd91, {%r153, %r152};
$L__BB0_21:
	setp.eq.f32 	%p37, %f441, 0f3F800000;
	mov.f64 	%fd46, 0d3FF0000000000000;
	sub.f64 	%fd47, %fd46, %fd91;
	sqrt.rn.f64 	%fd48, %fd47;
	cvt.rn.f32.f64 	%f255, %fd48;
	selp.f32 	%f442, 0f00000000, %f255, %p37;
	setp.eq.f32 	%p38, %f2, 0f00000000;
	@%p38 bra 	$L__BB0_39;
	mul.f32 	%f22, %f2, %f5;
	mul.f32 	%f256, %f22, 0f3F22F983;
	cvt.rni.s32.f32 	%r305, %f256;
	cvt.rn.f32.s32 	%f257, %r305;
	fma.rn.f32 	%f258, %f257, 0fBFC90FDA, %f22;
	fma.rn.f32 	%f259, %f257, 0fB3A22168, %f258;
	fma.rn.f32 	%f440, %f257, 0fA7C234C5, %f259;
	abs.f32 	%f24, %f22;
	setp.ltu.f32 	%p39, %f24, 0f47CE4780;
	mov.u32 	%r301, %r305;
	mov.f32 	%f439, %f440;
	@%p39 bra 	$L__BB0_30;
	setp.neu.f32 	%p40, %f24, 0f7F800000;
	@%p40 bra 	$L__BB0_25;
	mov.f32 	%f262, 0f00000000;
	mul.rn.f32 	%f439, %f22, %f262;
	mov.b32 	%r301, 0;
	bra.uni 	$L__BB0_30;
$L__BB0_25:
	mov.b32 	%r23, %f22;
	shl.b32 	%r155, %r23, 8;
	or.b32  	%r24, %r155, -2147483648;
	mov.b64 	%rd97, 0;
	mov.b32 	%r298, 0;
	mov.u64 	%rd95, __cudart_i2opi_f;
	mov.u64 	%rd96, %rd2;
$L__BB0_26:
	.pragma "nounroll";
	ld.global.nc.u32 	%r156, [%rd95];
	mad.wide.u32 	%rd55, %r156, %r24, %rd97;
	shr.u64 	%rd97, %rd55, 32;
	st.local.u32 	[%rd96], %rd55;
	add.s32 	%r298, %r298, 1;
	add.s64 	%rd96, %rd96, 4;
	add.s64 	%rd95, %rd95, 4;
	setp.ne.s32 	%p41, %r298, 6;
	@%p41 bra 	$L__BB0_26;
	shr.u32 	%r157, %r23, 23;
	st.local.u32 	[%rd2+24], %rd97;
	and.b32  	%r27, %r157, 31;
	and.b32  	%r158, %r157, 224;
	add.s32 	%r159, %r158, -128;
	shr.u32 	%r160, %r159, 5;
	mul.wide.u32 	%rd56, %r160, 4;
	sub.s64 	%rd16, %rd2, %rd56;
	ld.local.u32 	%r299, [%rd16+24];
	ld.local.u32 	%r300, [%rd16+20];
	setp.eq.s32 	%p42, %r27, 0;
	@%p42 bra 	$L__BB0_29;
	shf.l.wrap.b32 	%r299, %r300, %r299, %r27;
	ld.local.u32 	%r161, [%rd16+16];
	shf.l.wrap.b32 	%r300, %r161, %r300, %r27;
$L__BB0_29:
	shr.u32 	%r162, %r299, 30;
	shf.l.wrap.b32 	%r163, %r300, %r299, 2;
	shl.b32 	%r164, %r300, 2;
	shr.u32 	%r165, %r163, 31;
	add.s32 	%r166, %r165, %r162;
	neg.s32 	%r167, %r166;
	setp.lt.s32 	%p43, %r23, 0;
	selp.b32 	%r301, %r167, %r166, %p43;
	xor.b32  	%r168, %r163, %r23;
	shr.s32 	%r169, %r163, 31;
	xor.b32  	%r170, %r169, %r163;
	xor.b32  	%r171, %r169, %r164;
	cvt.u64.u32 	%rd57, %r170;
	shl.b64 	%rd58, %rd57, 32;
	cvt.u64.u32 	%rd59, %r171;
	or.b64  	%rd60, %rd58, %rd59;
	cvt.rn.f64.s64 	%fd49, %rd60;
	mul.f64 	%fd50, %fd49, 0d3BF921FB54442D19;
	cvt.rn.f32.f64 	%f260, %fd50;
	neg.f32 	%f261, %f260;
	setp.lt.s32 	%p44, %r168, 0;
	selp.f32 	%f439, %f261, %f260, %p44;
$L__BB0_30:
	setp.ltu.f32 	%p45, %f24, 0f47CE4780;
	add.s32 	%r173, %r301, 1;
	mul.rn.f32 	%f263, %f439, %f439;
	and.b32  	%r174, %r301, 1;
	setp.eq.b32 	%p46, %r174, 1;
	selp.f32 	%f264, %f439, 0f3F800000, %p46;
	fma.rn.f32 	%f265, %f263, %f264, 0f00000000;
	fma.rn.f32 	%f266, %f263, 0f37CBAC00, 0fBAB607ED;
	selp.f32 	%f267, 0fB94D4153, %f266, %p46;
	selp.f32 	%f268, 0f3C0885E4, 0f3D2AAABB, %p46;
	fma.rn.f32 	%f269, %f267, %f263, %f268;
	selp.f32 	%f270, 0fBE2AAAA8, 0fBEFFFFFF, %p46;
	fma.rn.f32 	%f271, %f269, %f263, %f270;
	fma.rn.f32 	%f272, %f271, %f265, %f264;
	and.b32  	%r175, %r173, 2;
	setp.eq.s32 	%p47, %r175, 0;
	mov.f32 	%f273, 0f00000000;
	sub.f32 	%f274, %f273, %f272;
	selp.f32 	%f28, %f272, %f274, %p47;
	@%p45 bra 	$L__BB0_38;
	setp.neu.f32 	%p48, %f24, 0f7F800000;
	@%p48 bra 	$L__BB0_33;
	mov.f32 	%f277, 0f00000000;
	mul.rn.f32 	%f440, %f22, %f277;
	mov.b32 	%r305, 0;
	bra.uni 	$L__BB0_38;
$L__BB0_33:
	mov.b32 	%r36, %f22;
	shl.b32 	%r177, %r36, 8;
	or.b32  	%r37, %r177, -2147483648;
	mov.b64 	%rd100, 0;
	mov.b32 	%r302, 0;
	mov.u64 	%rd98, __cudart_i2opi_f;
	mov.u64 	%rd99, %rd2;
$L__BB0_34:
	.pragma "nounroll";
	ld.global.nc.u32 	%r178, [%rd98];
	mad.wide.u32 	%rd63, %r178, %r37, %rd100;
	shr.u64 	%rd100, %rd63, 32;
	st.local.u32 	[%rd99], %rd63;
	add.s32 	%r302, %r302, 1;
	add.s64 	%rd99, %rd99, 4;
	add.s64 	%rd98, %rd98, 4;
	setp.ne.s32 	%p49, %r302, 6;
	@%p49 bra 	$L__BB0_34;
	shr.u32 	%r179, %r36, 23;
	st.local.u32 	[%rd2+24], %rd100;
	and.b32  	%r40, %r179, 31;
	and.b32  	%r180, %r179, 224;
	add.s32 	%r181, %r180, -128;
	shr.u32 	%r182, %r181, 5;
	mul.wide.u32 	%rd64, %r182, 4;
	sub.s64 	%rd23, %rd2, %rd64;
	ld.local.u32 	%r303, [%rd23+24];
	ld.local.u32 	%r304, [%rd23+20];
	setp.eq.s32 	%p50, %r40, 0;
	@%p50 bra 	$L__BB0_37;
	shf.l.wrap.b32 	%r303, %r304, %r303, %r40;
	ld.local.u32 	%r183, [%rd23+16];
	shf.l.wrap.b32 	%r304, %r183, %r304, %r40;
$L__BB0_37:
	shr.u32 	%r184, %r303, 30;
	shf.l.wrap.b32 	%r185, %r304, %r303, 2;
	shl.b32 	%r186, %r304, 2;
	shr.u32 	%r187, %r185, 31;
	add.s32 	%r188, %r187, %r184;
	neg.s32 	%r189, %r188;
	setp.lt.s32 	%p51, %r36, 0;
	selp.b32 	%r305, %r189, %r188, %p51;
	xor.b32  	%r190, %r185, %r36;
	shr.s32 	%r191, %r185, 31;
	xor.b32  	%r192, %r191, %r185;
	xor.b32  	%r193, %r191, %r186;
	cvt.u64.u32 	%rd65, %r192;
	shl.b64 	%rd66, %rd65, 32;
	cvt.u64.u32 	%rd67, %r193;
	or.b64  	%rd68, %rd66, %rd67;
	cvt.rn.f64.s64 	%fd51, %rd68;
	mul.f64 	%fd52, %fd51, 0d3BF921FB54442D19;
	cvt.rn.f32.f64 	%f275, %fd52;
	neg.f32 	%f276, %f275;
	setp.lt.s32 	%p52, %r190, 0;
	selp.f32 	%f440, %f276, %f275, %p52;
$L__BB0_38:
	mul.rn.f32 	%f278, %f440, %f440;
	and.b32  	%r195, %r305, 1;
	setp.eq.b32 	%p53, %r195, 1;
	selp.f32 	%f279, 0f3F800000, %f440, %p53;
	fma.rn.f32 	%f280, %f278, %f279, 0f00000000;
	fma.rn.f32 	%f281, %f278, 0f37CBAC00, 0fBAB607ED;
	selp.f32 	%f282, %f281, 0fB94D4153, %p53;
	selp.f32 	%f283, 0f3D2AAABB, 0f3C0885E4, %p53;
	fma.rn.f32 	%f284, %f282, %f278, %f283;
	selp.f32 	%f285, 0fBEFFFFFF, 0fBE2AAAA8, %p53;
	fma.rn.f32 	%f286, %f284, %f278, %f285;
	fma.rn.f32 	%f287, %f286, %f280, %f279;
	and.b32  	%r196, %r305, 2;
	setp.eq.s32 	%p54, %r196, 0;
	mov.f32 	%f288, 0f00000000;
	sub.f32 	%f289, %f288, %f287;
	selp.f32 	%f290, %f287, %f289, %p54;
	mul.f32 	%f291, %f442, %f28;
	mul.f32 	%f292, %f441, %f290;
	sub.f32 	%f32, %f291, %f292;
	mul.f32 	%f293, %f442, %f290;
	fma.rn.f32 	%f441, %f441, %f28, %f293;
	mov.f32 	%f442, %f32;
$L__BB0_39:
	sqrt.rn.f32 	%f294, %f19;
	mul.f32 	%f445, %f294, %f442;
	mul.f32 	%f446, %f13, %f442;
	setp.eq.f32 	%p55, %f1, 0f00000000;
	@%p55 bra 	$L__BB0_57;
	mul.f32 	%f38, %f1, %f5;
	mul.f32 	%f295, %f38, 0f3F22F983;
	cvt.rni.s32.f32 	%r313, %f295;
	cvt.rn.f32.s32 	%f296, %r313;
	fma.rn.f32 	%f297, %f296, 0fBFC90FDA, %f38;
	fma.rn.f32 	%f298, %f296, 0fB3A22168, %f297;
	fma.rn.f32 	%f444, %f296, 0fA7C234C5, %f298;
	abs.f32 	%f40, %f38;
	setp.ltu.f32 	%p56, %f40, 0f47CE4780;
	mov.u32 	%r309, %r313;
	mov.f32 	%f443, %f444;
	@%p56 bra 	$L__BB0_48;
	setp.neu.f32 	%p57, %f40, 0f7F800000;
	@%p57 bra 	$L__BB0_43;
	mov.f32 	%f301, 0f00000000;
	mul.rn.f32 	%f443, %f38, %f301;
	mov.b32 	%r309, 0;
	bra.uni 	$L__BB0_48;
$L__BB0_43:
	mov.b32 	%r50, %f38;
	shl.b32 	%r198, %r50, 8;
	or.b32  	%r51, %r198, -2147483648;
	mov.b64 	%rd103, 0;
	mov.b32 	%r306, 0;
	mov.u64 	%rd101, __cudart_i2opi_f;
	mov.u64 	%rd102, %rd2;
$L__BB0_44:
	.pragma "nounroll";
	ld.global.nc.u32 	%r199, [%rd101];
	mad.wide.u32 	%rd71, %r199, %r51, %rd103;
	shr.u64 	%rd103, %rd71, 32;
	st.local.u32 	[%rd102], %rd71;
	add.s32 	%r306, %r306, 1;
	add.s64 	%rd102, %rd102, 4;
	add.s64 	%rd101, %rd101, 4;
	setp.ne.s32 	%p58, %r306, 6;
	@%p58 bra 	$L__BB0_44;
	shr.u32 	%r200, %r50, 23;
	st.local.u32 	[%rd2+24], %rd103;
	and.b32  	%r54, %r200, 31;
	and.b32  	%r201, %r200, 224;
	add.s32 	%r202, %r201, -128;
	shr.u32 	%r203, %r202, 5;
	mul.wide.u32 	%rd72, %r203, 4;
	sub.s64 	%rd30, %rd2, %rd72;
	ld.local.u32 	%r307, [%rd30+24];
	ld.local.u32 	%r308, [%rd30+20];
	setp.eq.s32 	%p59, %r54, 0;
	@%p59 bra 	$L__BB0_47;
	shf.l.wrap.b32 	%r307, %r308, %r307, %r54;
	ld.local.u32 	%r204, [%rd30+16];
	shf.l.wrap.b32 	%r308, %r204, %r308, %r54;
$L__BB0_47:
	shr.u32 	%r205, %r307, 30;
	shf.l.wrap.b32 	%r206, %r308, %r307, 2;
	shl.b32 	%r207, %r308, 2;
	shr.u32 	%r208, %r206, 31;
	add.s32 	%r209, %r208, %r205;
	neg.s32 	%r210, %r209;
	setp.lt.s32 	%p60, %r50, 0;
	selp.b32 	%r309, %r210, %r209, %p60;
	xor.b32  	%r211, %r206, %r50;
	shr.s32 	%r212, %r206, 31;
	xor.b32  	%r213, %r212, %r206;
	xor.b32  	%r214, %r212, %r207;
	cvt.u64.u32 	%rd73, %r213;
	shl.b64 	%rd74, %rd73, 32;
	cvt.u64.u32 	%rd75, %r214;
	or.b64  	%rd76, %rd74, %rd75;
	cvt.rn.f64.s64 	%fd53, %rd76;
	mul.f64 	%fd54, %fd53, 0d3BF921FB54442D19;
	cvt.rn.f32.f64 	%f299, %fd54;
	neg.f32 	%f300, %f299;
	setp.lt.s32 	%p61, %r211, 0;
	selp.f32 	%f443, %f300, %f299, %p61;
$L__BB0_48:
	setp.ltu.f32 	%p62, %f40, 0f47CE4780;
	add.s32 	%r216, %r309, 1;
	mul.rn.f32 	%f302, %f443, %f443;
	and.b32  	%r217, %r309, 1;
	setp.eq.b32 	%p63, %r217, 1;
	selp.f32 	%f303, %f443, 0f3F800000, %p63;
	fma.rn.f32 	%f304, %f302, %f303, 0f00000000;
	fma.rn.f32 	%f305, %f302, 0f37CBAC00, 0fBAB607ED;
	selp.f32 	%f306, 0fB94D4153, %f305, %p63;
	selp.f32 	%f307, 0f3C0885E4, 0f3D2AAABB, %p63;
	fma.rn.f32 	%f308, %f306, %f302, %f307;
	selp.f32 	%f309, 0fBE2AAAA8, 0fBEFFFFFF, %p63;
	fma.rn.f32 	%f310, %f308, %f302, %f309;
	fma.rn.f32 	%f311, %f310, %f304, %f303;
	and.b32  	%r218, %r216, 2;
	setp.eq.s32 	%p64, %r218, 0;
	mov.f32 	%f312, 0f00000000;
	sub.f32 	%f313, %f312, %f311;
	selp.f32 	%f44, %f311, %f313, %p64;
	@%p62 bra 	$L__BB0_56;
	setp.neu.f32 	%p65, %f40, 0f7F800000;
	@%p65 bra 	$L__BB0_51;
	mov.f32 	%f316, 0f00000000;
	mul.rn.f32 	%f444, %f38, %f316;
	mov.b32 	%r313, 0;
	bra.uni 	$L__BB0_56;
$L__BB0_51:
	mov.b32 	%r63, %f38;
	shl.b32 	%r220, %r63, 8;
	or.b32  	%r64, %r220, -2147483648;
	mov.b64 	%rd106, 0;
	mov.b32 	%r310, 0;
	mov.u64 	%rd104, __cudart_i2opi_f;
	mov.u64 	%rd105, %rd2;
$L__BB0_52:
	.pragma "nounroll";
	ld.global.nc.u32 	%r221, [%rd104];
	mad.wide.u32 	%rd79, %r221, %r64, %rd106;
	shr.u64 	%rd106, %rd79, 32;
	st.local.u32 	[%rd105], %rd79;
	add.s32 	%r310, %r310, 1;
	add.s64 	%rd105, %rd105, 4;
	add.s64 	%rd104, %rd104, 4;
	setp.ne.s32 	%p66, %r310, 6;
	@%p66 bra 	$L__BB0_52;
	shr.u32 	%r222, %r63, 23;
	st.local.u32 	[%rd2+24], %rd106;
	and.b32  	%r67, %r222, 31;
	and.b32  	%r223, %r222, 224;
	add.s32 	%r224, %r223, -128;
	shr.u32 	%r225, %r224, 5;
	mul.wide.u32 	%rd80, %r225, 4;
	sub.s64 	%rd37, %rd2, %rd80;
	ld.local.u32 	%r311, [%rd37+24];
	ld.local.u32 	%r312, [%rd37+20];
	setp.eq.s32 	%p67, %r67, 0;
	@%p67 bra 	$L__BB0_55;
	shf.l.wrap.b32 	%r311, %r312, %r311, %r67;
	ld.local.u32 	%r226, [%rd37+16];
	shf.l.wrap.b32 	%r312, %r226, %r312, %r67;
$L__BB0_55:
	shr.u32 	%r227, %r311, 30;
	shf.l.wrap.b32 	%r228, %r312, %r311, 2;
	shl.b32 	%r229, %r312, 2;
	shr.u32 	%r230, %r228, 31;
	add.s32 	%r231, %r230, %r227;
	neg.s32 	%r232, %r231;
	setp.lt.s32 	%p68, %r63, 0;
	selp.b32 	%r313, %r232, %r231, %p68;
	xor.b32  	%r233, %r228, %r63;
	shr.s32 	%r234, %r228, 31;
	xor.b32  	%r235, %r234, %r228;
	xor.b32  	%r236, %r234, %r229;
	cvt.u64.u32 	%rd81, %r235;
	shl.b64 	%rd82, %rd81, 32;
	cvt.u64.u32 	%rd83, %r236;
	or.b64  	%rd84, %rd82, %rd83;
	cvt.rn.f64.s64 	%fd55, %rd84;
	mul.f64 	%fd56, %fd55, 0d3BF921FB54442D19;
	cvt.rn.f32.f64 	%f314, %fd56;
	neg.f32 	%f315, %f314;
	setp.lt.s32 	%p69, %r233, 0;
	selp.f32 	%f444, %f315, %f314, %p69;
$L__BB0_56:
	mul.rn.f32 	%f317, %f444, %f444;
	and.b32  	%r238, %r313, 1;
	setp.eq.b32 	%p70, %r238, 1;
	selp.f32 	%f318, 0f3F800000, %f444, %p70;
	fma.rn.f32 	%f319, %f317, %f318, 0f00000000;
	fma.rn.f32 	%f320, %f317, 0f37CBAC00, 0fBAB607ED;
	selp.f32 	%f321, %f320, 0fB94D4153, %p70;
	selp.f32 	%f322, 0f3D2AAABB, 0f3C0885E4, %p70;
	fma.rn.f32 	%f323, %f321, %f317, %f322;
	selp.f32 	%f324, 0fBEFFFFFF, 0fBE2AAAA8, %p70;
	fma.rn.f32 	%f325, %f323, %f317, %f324;
	fma.rn.f32 	%f326, %f325, %f319, %f318;
	and.b32  	%r239, %r313, 2;
	setp.eq.s32 	%p71, %r239, 0;
	mov.f32 	%f327, 0f00000000;
	sub.f32 	%f328, %f327, %f326;
	selp.f32 	%f329, %f326, %f328, %p71;
	mul.f32 	%f330, %f445, %f44;
	mul.f32 	%f331, %f446, %f329;
	sub.f32 	%f48, %f330, %f331;
	mul.f32 	%f332, %f445, %f329;
	fma.rn.f32 	%f446, %f446, %f44, %f332;
	mov.f32 	%f445, %f48;
$L__BB0_57:
	setp.lt.s32 	%p73, %r93, 1;
	mov.f32 	%f466, 0f3F800000;
	mov.pred 	%p167, -1;
	mov.f32 	%f463, 0f41800000;
	mov.f32 	%f464, %f463;
	mov.f32 	%f465, %f463;
	@%p73 bra 	$L__BB0_84;
	setp.eq.s32 	%p74, %r21, 1062207488;
	setp.lt.s32 	%p75, %r139, 0;
	selp.b32 	%r76, 0, 2146435072, %p75;
	and.b32  	%r243, %r139, 2147483647;
	setp.ne.s32 	%p76, %r243, 1071644672;
	and.pred  	%p1, %p74, %p76;
	neg.s32 	%r314, %r93;
	add.s64 	%rd107, %rd1, 32;
	mov.f32 	%f465, 0f41800000;
	mov.b16 	%rs7, 0;
	mov.f32 	%f466, 0f3F800000;
	mov.f32 	%f467, 0fBF800000;
	mov.b32 	%r315, 0;
	mov.f32 	%f464, %f465;
	mov.f32 	%f463, %f465;
$L__BB0_59:
	ld.global.f32 	%f457, [%rd107+-24];
	ld.global.f32 	%f456, [%rd107+-20];
	ld.global.f32 	%f455, [%rd107+-12];
	ld.global.f32 	%f460, [%rd107+-8];
	ld.global.f32 	%f461, [%rd107];
	ld.global.f32 	%f462, [%rd107+4];
	ld.global.f32 	%f66, [%rd107+8];
	ld.global.f32 	%f67, [%rd107+12];
	ld.global.f32 	%f68, [%rd107+16];
	ld.global.f32 	%f344, [%rd107+32];
	fma.rn.f32 	%f345, %f159, %f66, %f344;
	fma.rn.f32 	%f346, %f160, %f67, %f345;
	fma.rn.f32 	%f347, %f161, %f68, %f346;
	mul.f32 	%f348, %f446, %f67;
	fma.rn.f32 	%f349, %f445, %f66, %f348;
	fma.rn.f32 	%f70, %f441, %f68, %f349;
	setp.eq.f32 	%p77, %f70, 0f00000000;
	setp.ge.f32 	%p78, %f347, 0f00000000;
	and.pred  	%p79, %p77, %p78;
	@%p79 bra 	$L__BB0_82;
	neg.f32 	%f350, %f347;
	div.rn.f32 	%f71, %f350, %f70;
	setp.lt.f32 	%p80, %f71, 0f00000000;
	@%p80 bra 	$L__BB0_82;
	ld.global.f32 	%f72, [%rd107+20];
	ld.global.f32 	%f73, [%rd107+24];
	ld.global.f32 	%f74, [%rd107+28];
	fma.rn.f32 	%f75, %f445, %f71, %f159;
	fma.rn.f32 	%f76, %f446, %f71, %f160;
	fma.rn.f32 	%f77, %f441, %f71, %f161;
	setp.neu.f32 	%p81, %f66, 0f00000000;
	mov.f32 	%f458, %f77;
	mov.f32 	%f459, %f76;
	@%p81 bra 	$L__BB0_63;
	ld.global.f32 	%f78, [%rd107+-28];
	ld.global.f32 	%f79, [%rd107+-16];
	ld.global.f32 	%f80, [%rd107+-4];
	setp.neu.f32 	%p82, %f67, 0f00000000;
	selp.f32 	%f456, %f456, %f457, %p82;
	selp.f32 	%f458, %f77, %f76, %p82;
	selp.f32 	%f460, %f460, %f455, %p82;
	selp.f32 	%f462, %f462, %f461, %p82;
	mov.f32 	%f455, %f79;
	mov.f32 	%f457, %f78;
	mov.f32 	%f459, %f75;
	mov.f32 	%f461, %f80;
$L__BB0_63:
	sub.f32 	%f351, %f457, %f459;
	sub.f32 	%f352, %f460, %f456;
	mul.f32 	%f353, %f351, %f352;
	sub.f32 	%f354, %f455, %f457;
	sub.f32 	%f355, %f456, %f458;
	mul.f32 	%f356, %f354, %f355;
	sub.f32 	%f93, %f353, %f356;
	sub.f32 	%f357, %f455, %f459;
	sub.f32 	%f358, %f462, %f460;
	mul.f32 	%f359, %f357, %f358;
	sub.f32 	%f360, %f461, %f455;
	sub.f32 	%f361, %f460, %f458;
	mul.f32 	%f362, %f361, %f360;
	sub.f32 	%f363, %f359, %f362;
	sub.f32 	%f364, %f461, %f459;
	sub.f32 	%f365, %f456, %f462;
	mul.f32 	%f366, %f364, %f365;
	sub.f32 	%f367, %f457, %f461;
	sub.f32 	%f368, %f462, %f458;
	mul.f32 	%f369, %f367, %f368;
	sub.f32 	%f370, %f366, %f369;
	setp.ge.f32 	%p83, %f93, 0f00000000;
	setp.ge.f32 	%p84, %f363, 0f00000000;
	and.pred  	%p85, %p83, %p84;
	setp.ge.f32 	%p86, %f370, 0f00000000;
	and.pred  	%p87, %p85, %p86;
	@%p87 bra 	$L__BB0_65;
	setp.gtu.f32 	%p88, %f93, 0f00000000;
	setp.gtu.f32 	%p89, %f363, 0f00000000;
	or.pred  	%p90, %p88, %p89;
	setp.gtu.f32 	%p91, %f370, 0f00000000;
	or.pred  	%p92, %p90, %p91;
	@%p92 bra 	$L__BB0_82;
$L__BB0_65:
	setp.lt.s32 	%p93, %r139, 0;
	setp.eq.s32 	%p94, %r21, 1062207488;
	sub.f32 	%f96, %f75, %f159;
	cvt.f64.f32 	%fd9, %f96;
	{
	.reg .b32 %temp; 
	mov.b64 	{%temp, %r81}, %fd9;
	}
	abs.f64 	%fd10, %fd9;
	{ // callseq 1, 0
	.param .b64 param0;
	st.param.f64 	[param0], %fd10;
	.param .b64 param1;
	st.param.f64 	[param1], 0d4000000000000000;
	.param .b64 retval0;
	call.uni (retval0), 
	__internal_accurate_pow, 
	(
	param0, 
	param1
	);
	ld.param.f64 	%fd57, [retval0];
	} // callseq 1
	setp.lt.s32 	%p96, %r81, 0;
	neg.f64 	%fd59, %fd57;
	selp.f64 	%fd60, %fd59, %fd57, %p94;
	selp.f64 	%fd61, %fd60, %fd57, %p96;
	setp.eq.f32 	%p97, %f96, 0f00000000;
	selp.b32 	%r244, %r81, 0, %p94;
	or.b32  	%r245, %r244, 2146435072;
	selp.b32 	%r246, %r245, %r244, %p93;
	mov.b32 	%r247, 0;
	mov.b64 	%fd62, {%r247, %r246};
	selp.f64 	%fd92, %fd62, %fd61, %p97;
	add.f64 	%fd63, %fd9, 0d4000000000000000;
	{
	.reg .b32 %temp; 
	mov.b64 	{%temp, %r248}, %fd63;
	}
	and.b32  	%r249, %r248, 2146435072;
	setp.ne.s32 	%p98, %r249, 2146435072;
	@%p98 bra 	$L__BB0_70;
	setp.num.f32 	%p99, %f96, %f96;
	@%p99 bra 	$L__BB0_68;
	mov.f64 	%fd64, 0d4000000000000000;
	add.rn.f64 	%fd92, %fd9, %fd64;
	bra.uni 	$L__BB0_70;
$L__BB0_68:
	setp.neu.f64 	%p100, %fd10, 0d7FF0000000000000;
	@%p100 bra 	$L__BB0_70;
	or.b32  	%r250, %r76, -2147483648;
	selp.b32 	%r251, %r250, %r76, %p1;
	selp.b32 	%r252, %r251, %r76, %p96;
	mov.b32 	%r253, 0;
	mov.b64 	%fd92, {%r253, %r252};
$L__BB0_70:
	setp.eq.f32 	%p105, %f96, 0f3F800000;
	selp.f64 	%fd15, 0d3FF0000000000000, %fd92, %p105;
	sub.f32 	%f97, %f76, %f160;
	cvt.f64.f32 	%fd16, %f97;
	{
	.reg .b32 %temp; 
	mov.b64 	{%temp, %r82}, %fd16;
	}
	abs.f64 	%fd17, %fd16;
	{ // callseq 2, 0
	.param .b64 param0;
	st.param.f64 	[param0], %fd17;
	.param .b64 param1;
	st.param.f64 	[param1], 0d4000000000000000;
	.param .b64 retval0;
	call.uni (retval0), 
	__internal_accurate_pow, 
	(
	param0, 
	param1
	);
	ld.param.f64 	%fd65, [retval0];
	} // callseq 2
	setp.lt.s32 	%p106, %r82, 0;
	neg.f64 	%fd67, %fd65;
	selp.f64 	%fd68, %fd67, %fd65, %p94;
	selp.f64 	%fd69, %fd68, %fd65, %p106;
	setp.eq.f32 	%p107, %f97, 0f00000000;
	selp.b32 	%r254, %r82, 0, %p94;
	or.b32  	%r255, %r254, 2146435072;
	selp.b32 	%r256, %r255, %r254, %p93;
	mov.b32 	%r257, 0;
	mov.b64 	%fd70, {%r257, %r256};
	selp.f64 	%fd93, %fd70, %fd69, %p107;
	add.f64 	%fd71, %fd16, 0d4000000000000000;
	{
	.reg .b32 %temp; 
	mov.b64 	{%temp, %r258}, %fd71;
	}
	and.b32  	%r259, %r258, 2146435072;
	setp.ne.s32 	%p108, %r259, 2146435072;
	@%p108 bra 	$L__BB0_75;
	setp.num.f32 	%p109, %f97, %f97;
	@%p109 bra 	$L__BB0_73;
	mov.f64 	%fd72, 0d4000000000000000;
	add.rn.f64 	%fd93, %fd16, %fd72;
	bra.uni 	$L__BB0_75;
$L__BB0_73:
	setp.neu.f64 	%p110, %fd17, 0d7FF0000000000000;
	@%p110 bra 	$L__BB0_75;
	or.b32  	%r260, %r76, -2147483648;
	selp.b32 	%r261, %r260, %r76, %p1;
	selp.b32 	%r262, %r261, %r76, %p106;
	mov.b32 	%r263, 0;
	mov.b64 	%fd93, {%r263, %r262};
$L__BB0_75:
	setp.eq.f32 	%p115, %f97, 0f3F800000;
	selp.f64 	%fd73, 0d3FF0000000000000, %fd93, %p115;
	add.f64 	%fd22, %fd15, %fd73;
	sub.f32 	%f98, %f77, %f161;
	cvt.f64.f32 	%fd23, %f98;
	{
	.reg .b32 %temp; 
	mov.b64 	{%temp, %r83}, %fd23;
	}
	abs.f64 	%fd24, %fd23;
	{ // callseq 3, 0
	.param .b64 param0;
	st.param.f64 	[param0], %fd24;
	.param .b64 param1;
	st.param.f64 	[param1], 0d4000000000000000;
	.param .b64 retval0;
	call.uni (retval0), 
	__internal_accurate_pow, 
	(
	param0, 
	param1
	);
	ld.param.f64 	%fd74, [retval0];
	} // callseq 3
	setp.lt.s32 	%p116, %r83, 0;
	neg.f64 	%fd76, %fd74;
	selp.f64 	%fd77, %fd76, %fd74, %p94;
	selp.f64 	%fd78, %fd77, %fd74, %p116;
	setp.eq.f32 	%p117, %f98, 0f00000000;
	selp.b32 	%r264, %r83, 0, %p94;
	or.b32  	%r265, %r264, 2146435072;
	selp.b32 	%r266, %r265, %r264, %p93;
	mov.b32 	%r267, 0;
	mov.b64 	%fd79, {%r267, %r266};
	selp.f64 	%fd94, %fd79, %fd78, %p117;
	add.f64 	%fd80, %fd23, 0d4000000000000000;
	{
	.reg .b32 %temp; 
	mov.b64 	{%temp, %r268}, %fd80;
	}
	and.b32  	%r269, %r268, 2146435072;
	setp.ne.s32 	%p118, %r269, 2146435072;
	@%p118 bra 	$L__BB0_80;
	setp.num.f32 	%p119, %f98, %f98;
	@%p119 bra 	$L__BB0_78;
	mov.f64 	%fd81, 0d4000000000000000;
	add.rn.f64 	%fd94, %fd23, %fd81;
	bra.uni 	$L__BB0_80;
$L__BB0_78:
	setp.neu.f64 	%p120, %fd24, 0d7FF0000000000000;
	@%p120 bra 	$L__BB0_80;
	or.b32  	%r270, %r76, -2147483648;
	selp.b32 	%r271, %r270, %r76, %p1;
	selp.b32 	%r272, %r271, %r76, %p116;
	mov.b32 	%r273, 0;
	mov.b64 	%fd94, {%r273, %r272};
$L__BB0_80:
	setp.eq.f32 	%p122, %f98, 0f3F800000;
	selp.f64 	%fd82, 0d3FF0000000000000, %fd94, %p122;
	add.f64 	%fd83, %fd22, %fd82;
	sqrt.rn.f64 	%fd84, %fd83;
	cvt.rn.f32.f64 	%f371, %fd84;
	setp.neu.f32 	%p123, %f467, 0fBF800000;
	setp.eq.f32 	%p124, %f467, 0fBF800000;
	setp.leu.f32 	%p125, %f467, %f371;
	selp.f32 	%f467, %f371, %f467, %p124;
	and.pred  	%p126, %p123, %p125;
	@%p126 bra 	$L__BB0_82;
	sub.f32 	%f372, %f162, %f75;
	sub.f32 	%f373, %f163, %f76;
	mul.f32 	%f374, %f67, %f373;
	fma.rn.f32 	%f375, %f66, %f372, %f374;
	sub.f32 	%f376, %f164, %f77;
	fma.rn.f32 	%f377, %f68, %f376, %f375;
	setp.lt.f32 	%p127, %f377, 0f00000000;
	selp.f32 	%f466, 0f00000000, %f377, %p127;
	mov.b16 	%rs7, 1;
	mov.f32 	%f463, %f72;
	mov.f32 	%f464, %f73;
	mov.f32 	%f465, %f74;
	mov.f32 	%f467, %f371;
	mov.f32 	%f468, %f75;
	mov.f32 	%f469, %f76;
	mov.f32 	%f470, %f77;
	mov.u32 	%r317, %r315;
$L__BB0_82:
	add.s32 	%r315, %r315, 1;
	add.s32 	%r314, %r314, 1;
	setp.ne.s32 	%p128, %r314, 0;
	add.s64 	%rd107, %rd107, 68;
	@%p128 bra 	$L__BB0_59;
	and.b16  	%rs5, %rs7, 255;
	setp.eq.s16 	%p167, %rs5, 0;
$L__BB0_84:
	mov.pred 	%p129, -1;
	mov.pred 	%p168, %p129;
	@%p167 bra 	$L__BB0_95;
	setp.lt.s32 	%p131, %r93, 1;
	sub.f32 	%f378, %f162, %f468;
	sub.f32 	%f379, %f163, %f469;
	sub.f32 	%f380, %f164, %f470;
	abs.f32 	%f381, %f378;
	abs.f32 	%f382, %f379;
	abs.f32 	%f383, %f380;
	add.f32 	%f384, %f381, %f382;
	add.f32 	%f385, %f383, %f384;
	min.f32 	%f386, %f381, %f382;
	max.f32 	%f387, %f381, %f382;
	min.f32 	%f388, %f387, %f383;
	max.f32 	%f389, %f387, %f383;
	mov.b32 	%r274, %f389;
	and.b32  	%r275, %r274, -33554432;
	xor.b32  	%r276, %r275, 2122317824;
	mov.b32 	%f390, %r276;
	mul.f32 	%f391, %f388, %f390;
	mul.f32 	%f392, %f386, %f390;
	mul.f32 	%f393, %f389, %f390;
	mul.f32 	%f394, %f391, %f391;
	fma.rn.f32 	%f395, %f392, %f392, %f394;
	fma.rn.f32 	%f396, %f393, %f393, %f395;
	sqrt.rn.f32 	%f397, %f396;
	or.b32  	%r277, %r275, 8388608;
	mov.b32 	%f398, %r277;
	mul.f32 	%f399, %f397, %f398;
	setp.gt.f32 	%p132, %f385, %f389;
	selp.f32 	%f400, %f399, %f385, %p132;
	setp.eq.f32 	%p133, %f389, 0f7F800000;
	selp.f32 	%f401, 0f7F800000, %f400, %p133;
	div.rn.f32 	%f123, %f378, %f401;
	div.rn.f32 	%f124, %f379, %f401;
	div.rn.f32 	%f125, %f380, %f401;
	@%p131 bra 	$L__BB0_95;
	mov.b32 	%r319, 0;
$L__BB0_87:
	setp.eq.s32 	%p134, %r319, %r317;
	@%p134 bra 	$L__BB0_94;
	ld.param.u64 	%rd90, [resultPixel_param_0];
	cvta.to.global.u64 	%rd85, %rd90;
	mul.wide.u32 	%rd86, %r319, 68;
	add.s64 	%rd41, %rd85, %rd86;
	ld.global.f32 	%f126, [%rd41+4];
	ld.global.f32 	%f480, [%rd41+8];
	ld.global.f32 	%f479, [%rd41+12];
	ld.global.f32 	%f478, [%rd41+20];
	ld.global.f32 	%f483, [%rd41+24];
	ld.global.f32 	%f484, [%rd41+32];
	ld.global.f32 	%f485, [%rd41+36];
	ld.global.f32 	%f133, [%rd41+40];
	ld.global.f32 	%f134, [%rd41+44];
	ld.global.f32 	%f402, [%rd41+48];
	ld.global.f32 	%f403, [%rd41+64];
	fma.rn.f32 	%f404, %f468, %f133, %f403;
	fma.rn.f32 	%f405, %f469, %f134, %f404;
	fma.rn.f32 	%f406, %f470, %f402, %f405;
	mul.f32 	%f407, %f124, %f134;
	fma.rn.f32 	%f408, %f123, %f133, %f407;
	fma.rn.f32 	%f136, %f125, %f402, %f408;
	setp.eq.f32 	%p135, %f136, 0f00000000;
	setp.ge.f32 	%p136, %f406, 0f00000000;
	and.pred  	%p137, %p135, %p136;
	@%p137 bra 	$L__BB0_94;
	ld.global.f32 	%f137, [%rd41+16];
	ld.global.f32 	%f138, [%rd41+28];
	neg.f32 	%f409, %f406;
	div.rn.f32 	%f139, %f409, %f136;
	setp.lt.f32 	%p138, %f139, 0f00000000;
	@%p138 bra 	$L__BB0_94;
	fma.rn.f32 	%f140, %f123, %f139, %f468;
	fma.rn.f32 	%f482, %f124, %f139, %f469;
	fma.rn.f32 	%f481, %f125, %f139, %f470;
	setp.neu.f32 	%p139, %f133, 0f00000000;
	@%p139 bra 	$L__BB0_92;
	setp.neu.f32 	%p140, %f134, 0f00000000;
	selp.f32 	%f479, %f479, %f480, %p140;
	selp.f32 	%f481, %f481, %f482, %p140;
	selp.f32 	%f483, %f483, %f478, %p140;
	selp.f32 	%f485, %f485, %f484, %p140;
	mov.f32 	%f478, %f137;
	mov.f32 	%f480, %f126;
	mov.f32 	%f482, %f140;
	mov.f32 	%f484, %f138;
$L__BB0_92:
	sub.f32 	%f410, %f480, %f482;
	sub.f32 	%f411, %f483, %f479;
	mul.f32 	%f412, %f410, %f411;
	sub.f32 	%f413, %f478, %f480;
	sub.f32 	%f414, %f479, %f481;
	mul.f32 	%f415, %f413, %f414;
	sub.f32 	%f155, %f412, %f415;
	sub.f32 	%f416, %f478, %f482;
	sub.f32 	%f417, %f485, %f483;
	mul.f32 	%f418, %f416, %f417;
	sub.f32 	%f419, %f484, %f478;
	sub.f32 	%f420, %f483, %f481;
	mul.f32 	%f421, %f420, %f419;
	sub.f32 	%f422, %f418, %f421;
	sub.f32 	%f423, %f484, %f482;
	sub.f32 	%f424, %f479, %f485;
	mul.f32 	%f425, %f423, %f424;
	sub.f32 	%f426, %f480, %f484;
	sub.f32 	%f427, %f485, %f481;
	mul.f32 	%f428, %f426, %f427;
	sub.f32 	%f429, %f425, %f428;
	setp.ge.f32 	%p142, %f155, 0f00000000;
	setp.ge.f32 	%p143, %f422, 0f00000000;
	and.pred  	%p144, %p142, %p143;
	setp.ge.f32 	%p145, %f429, 0f00000000;
	and.pred  	%p146, %p144, %p145;
	mov.pred 	%p168, 0;
	@%p146 bra 	$L__BB0_95;
	setp.le.f32 	%p148, %f155, 0f00000000;
	setp.le.f32 	%p149, %f422, 0f00000000;
	and.pred  	%p150, %p148, %p149;
	setp.le.f32 	%p151, %f429, 0f00000000;
	and.pred  	%p152, %p150, %p151;
	@%p152 bra 	$L__BB0_95;
$L__BB0_94:
	add.s32 	%r319, %r319, 1;
	setp.ne.s32 	%p154, %r319, %r93;
	mov.pred 	%p168, %p129;
	@%p154 bra 	$L__BB0_87;
$L__BB0_95:
	mul.f32 	%f430, %f466, 0f3E800000;
	selp.f32 	%f431, %f466, %f430, %p168;
	abs.f32 	%f158, %f431;
	cvt.f64.f32 	%fd29, %f158;
	{
	.reg .b32 %temp; 
	mov.b64 	{%temp, %r90}, %fd29;
	}
	mov.f64 	%fd85, 0d3FD3333333333333;
	{
	.reg .b32 %temp; 
	mov.b64 	{%temp, %r91}, %fd85;
	}
	and.b32  	%r92, %r91, 2146435072;
	abs.f64 	%fd30, %fd29;
	setp.neu.f32 	%p155, %f158, 0f00000000;
	@%p155 bra 	$L__BB0_97;
	setp.eq.s32 	%p157, %r92, 1127219200;
	selp.b32 	%r279, %r90, 0, %p157;
	setp.lt.s32 	%p158, %r91, 0;
	or.b32  	%r280, %r279, 2146435072;
	selp.b32 	%r281, %r280, %r279, %p158;
	mov.b32 	%r282, 0;
	mov.b64 	%fd96, {%r282, %r281};
	bra.uni 	$L__BB0_98;
$L__BB0_97:
	setp.lt.s32 	%p156, %r90, 0;
	{ // callseq 4, 0
	.param .b64 param0;
	st.param.f64 	[param0], %fd30;
	.param .b64 param1;
	st.param.f64 	[param1], 0d3FD3333333333333;
	.param .b64 retval0;
	call.uni (retval0), 
	__internal_accurate_pow, 
	(
	param0, 
	param1
	);
	ld.param.f64 	%fd86, [retval0];
	} // callseq 4
	selp.f64 	%fd96, 0dFFF8000000000000, %fd86, %p156;
$L__BB0_98:
	add.f64 	%fd88, %fd29, 0d3FD3333333333333;
	{
	.reg .b32 %temp; 
	mov.b64 	{%temp, %r283}, %fd88;
	}
	and.b32  	%r284, %r283, 2146435072;
	setp.ne.s32 	%p159, %r284, 2146435072;
	@%p159 bra 	$L__BB0_103;
	setp.num.f32 	%p160, %f158, %f158;
	@%p160 bra 	$L__BB0_101;
	mov.f64 	%fd89, 0d3FD3333333333333;
	add.rn.f64 	%fd96, %fd29, %fd89;
	bra.uni 	$L__BB0_103;
$L__BB0_101:
	setp.neu.f64 	%p161, %fd30, 0d7FF0000000000000;
	@%p161 bra 	$L__BB0_103;
	setp.lt.s32 	%p162, %r90, 0;
	setp.eq.s32 	%p163, %r92, 1127219200;
	setp.lt.s32 	%p164, %r91, 0;
	selp.b32 	%r286, 0, 2146435072, %p164;
	and.b32  	%r287, %r91, 2147483647;
	setp.ne.s32 	%p165, %r287, 1071644672;
	or.b32  	%r288, %r286, -2147483648;
	selp.b32 	%r289, %r288, %r286, %p165;
	selp.b32 	%r290, %r289, %r286, %p163;
	selp.b32 	%r291, %r290, %r286, %p162;
	mov.b32 	%r292, 0;
	mov.b64 	%fd96, {%r292, %r291};
$L__BB0_103:
	ld.param.u64 	%rd91, [resultPixel_param_7];
	setp.eq.f32 	%p166, %f158, 0f3F800000;
	cvt.rn.f32.f64 	%f432, %fd96;
	selp.f32 	%f433, 0f3F800000, %f432, %p166;
	mul.f32 	%f434, %f463, %f433;
	mul.f32 	%f435, %f464, %f433;
	mul.f32 	%f436, %f465, %f433;
	mad.lo.s32 	%r293, %r94, %r99, %r4;
	cvta.to.global.u64 	%rd87, %rd91;
	mul.wide.s32 	%rd88, %r293, 12;
	add.s64 	%rd89, %rd87, %rd88;
	st.global.f32 	[%rd89], %f434;
	st.global.f32 	[%rd89+4], %f435;
	st.global.f32 	[%rd89+8], %f436;
$L__BB0_104:
	ret;

}
.func  (.param .b64 func_retval0) __internal_accurate_pow(
	.param .b64 __internal_accurate_pow_param_0,
	.param .b64 __internal_accurate_pow_param_1
)
{
	.reg .pred 	%p<8>;
	.reg .b32 	%r<49>;
	.reg .b32 	%f<3>;
	.reg .b64 	%fd<109>;

	ld.param.f64 	%fd10, [__internal_accurate_pow_param_0];
	ld.param.f64 	%fd11, [__internal_accurate_pow_param_1];
	{
	.reg .b32 %temp; 
	mov.b64 	{%temp, %r46}, %fd10;
	}
	{
	.reg .b32 %temp; 
	mov.b64 	{%r45, %temp}, %fd10;
	}
	shr.u32 	%r47, %r46, 20;
	setp.gt.u32 	%p1, %r46, 1048575;
	@%p1 bra 	$L__BB1_2;
	mul.f64 	%fd12, %fd10, 0d4350000000000000;
	{
	.reg .b32 %temp; 
	mov.b64 	{%temp, %r46}, %fd12;
	}
	{
	.reg .b32 %temp; 
	mov.b64 	{%r45, %temp}, %fd12;
	}
	shr.u32 	%r16, %r46, 20;
	add.s32 	%r47, %r16, -54;
$L__BB1_2:
	add.s32 	%r48, %r47, -1023;
	and.b32  	%r17, %r46, -2146435073;
	or.b32  	%r18, %r17, 1072693248;
	mov.b64 	%fd107, {%r45, %r18};
	setp.lt.u32 	%p2, %r18, 1073127583;
	@%p2 bra 	$L__BB1_4;
	{
	.reg .b32 %temp; 
	mov.b64 	{%r19, %temp}, %fd107;
	}
	{
	.reg .b32 %temp; 
	mov.b64 	{%temp, %r20}, %fd107;
	}
	add.s32 	%r21, %r20, -1048576;
	mov.b64 	%fd107, {%r19, %r21};
	add.s32 	%r48, %r47, -1022;
$L__BB1_4:
	add.f64 	%fd13, %fd107, 0dBFF0000000000000;
	add.f64 	%fd14, %fd107, 0d3FF0000000000000;
	rcp.approx.ftz.f64 	%fd15, %fd14;
	neg.f64 	%fd16, %fd14;
	fma.rn.f64 	%fd17, %fd16, %fd15, 0d3FF0000000000000;
	fma.rn.f64 	%fd18, %fd17, %fd17, %fd17;
	fma.rn.f64 	%fd19, %fd18, %fd15, %fd15;
	mul.f64 	%fd20, %fd13, %fd19;
	fma.rn.f64 	%fd21, %fd13, %fd19, %fd20;
	mul.f64 	%fd22, %fd21, %fd21;
	fma.rn.f64 	%fd23, %fd22, 0d3EB0F5FF7D2CAFE2, 0d3ED0F5D241AD3B5A;
	fma.rn.f64 	%fd24, %fd23, %fd22, 0d3EF3B20A75488A3F;
	fma.rn.f64 	%fd25, %fd24, %fd22, 0d3F1745CDE4FAECD5;
	fma.rn.f64 	%fd26, %fd25, %fd22, 0d3F3C71C7258A578B;
	fma.rn.f64 	%fd27, %fd26, %fd22, 0d3F6249249242B910;
	fma.rn.f64 	%fd28, %fd27, %fd22, 0d3F89999999999DFB;
	sub.f64 	%fd29, %fd13, %fd21;
	add.f64 	%fd30, %fd29, %fd29;
	neg.f64 	%fd31, %fd21;
	fma.rn.f64 	%fd32, %fd31, %fd13, %fd30;
	mul.f64 	%fd33, %fd19, %fd32;
	fma.rn.f64 	%fd34, %fd22, %fd28, 0d3FB5555555555555;
	mov.f64 	%fd35, 0d3FB5555555555555;
	sub.f64 	%fd36, %fd35, %fd34;
	fma.rn.f64 	%fd37, %fd22, %fd28, %fd36;
	add.f64 	%fd38, %fd37, 0dBC46A4CB00B9E7B0;
	add.f64 	%fd39, %fd34, %fd38;
	sub.f64 	%fd40, %fd34, %fd39;
	add.f64 	%fd41, %fd38, %fd40;
	mul.rn.f64 	%fd42, %fd21, %fd21;
	neg.f64 	%fd43, %fd42;
	fma.rn.f64 	%fd44, %fd21, %fd21, %fd43;
	{
	.reg .b32 %temp; 
	mov.b64 	{%r22, %temp}, %fd33;
	}
	{
	.reg .b32 %temp; 
	mov.b64 	{%temp, %r23}, %fd33;
	}
	add.s32 	%r24, %r23, 1048576;
	mov.b64 	%fd45, {%r22, %r24};
	fma.rn.f64 	%fd46, %fd21, %fd45, %fd44;
	mul.rn.f64 	%fd47, %fd42, %fd21;
	neg.f64 	%fd48, %fd47;
	fma.rn.f64 	%fd49, %fd42, %fd21, %fd48;
	fma.rn.f64 	%fd50, %fd42, %fd33, %fd49;
	fma.rn.f64 	%fd51, %fd46, %fd21, %fd50;
	mul.rn.f64 	%fd52, %fd39, %fd47;
	neg.f64 	%fd53, %fd52;
	fma.rn.f64 	%fd54, %fd39, %fd47, %fd53;
	fma.rn.f64 	%fd55, %fd39, %fd51, %fd54;
	fma.rn.f64 	%fd56, %fd41, %fd47, %fd55;
	add.f64 	%fd57, %fd52, %fd56;
	sub.f64 	%fd58, %fd52, %fd57;
	add.f64 	%fd59, %fd56, %fd58;
	add.f64 	%fd60, %fd21, %fd57;
	sub.f64 	%fd61, %fd21, %fd60;
	add.f64 	%fd62, %fd57, %fd61;
	add.f64 	%fd63, %fd59, %fd62;
	add.f64 	%fd64, %fd33, %fd63;
	add.f64 	%fd65, %fd60, %fd64;
	sub.f64 	%fd66, %fd60, %fd65;
	add.f64 	%fd67, %fd64, %fd66;
	xor.b32  	%r25, %r48, -2147483648;
	mov.b32 	%r26, 1127219200;
	mov.b64 	%fd68, {%r25, %r26};
	mov.b32 	%r27, -2147483648;
	mov.b64 	%fd69, {%r27, %r26};
	sub.f64 	%fd70, %fd68, %fd69;
	fma.rn.f64 	%fd71, %fd70, 0d3FE62E42FEFA39EF, %fd65;
	fma.rn.f64 	%fd72, %fd70, 0dBFE62E42FEFA39EF, %fd71;
	sub.f64 	%fd73, %fd72, %fd65;
	sub.f64 	%fd74, %fd67, %fd73;
	fma.rn.f64 	%fd75, %fd70, 0d3C7ABC9E3B39803F, %fd74;
	add.f64 	%fd76, %fd71, %fd75;
	sub.f64 	%fd77, %fd71, %fd76;
	add.f64 	%fd78, %fd75, %fd77;
	{
	.reg .b32 %temp; 
	mov.b64 	{%temp, %r28}, %fd11;
	}
	{
	.reg .b32 %temp; 
	mov.b64 	{%r29, %temp}, %fd11;
	}
	shl.b32 	%r30, %r28, 1;
	setp.gt.u32 	%p3, %r30, -33554433;
	and.b32  	%r31, %r28, -15728641;
	selp.b32 	%r32, %r31, %r28, %p3;
	mov.b64 	%fd79, {%r29, %r32};
	mul.rn.f64 	%fd80, %fd76, %fd79;
	neg.f64 	%fd81, %fd80;
	fma.rn.f64 	%fd82, %fd76, %fd79, %fd81;
	fma.rn.f64 	%fd83, %fd78, %fd79, %fd82;
	add.f64 	%fd4, %fd80, %fd83;
	sub.f64 	%fd84, %fd80, %fd4;
	add.f64 	%fd5, %fd83, %fd84;
	fma.rn.f64 	%fd85, %fd4, 0d3FF71547652B82FE, 0d4338000000000000;
	{
	.reg .b32 %temp; 
	mov.b64 	{%r13, %temp}, %fd85;
	}
	mov.f64 	%fd86, 0dC338000000000000;
	add.rn.f64 	%fd87, %fd85, %fd86;
	fma.rn.f64 	%fd88, %fd87, 0dBFE62E42FEFA39EF, %fd4;
	fma.rn.f64 	%fd89, %fd87, 0dBC7ABC9E3B39803F, %fd88;
	fma.rn.f64 	%fd90, %fd89, 0d3E5ADE1569CE2BDF, 0d3E928AF3FCA213EA;
	fma.rn.f64 	%fd91, %fd90, %fd89, 0d3EC71DEE62401315;
	fma.rn.f64 	%fd92, %fd91, %fd89, 0d3EFA01997C89EB71;
	fma.rn.f64 	%fd93, %fd92, %fd89, 0d3F2A01A014761F65;
	fma.rn.f64 	%fd94, %fd93, %fd89, 0d3F56C16C1852B7AF;
	fma.rn.f64 	%fd95, %fd94, %fd89, 0d3F81111111122322;
	fma.rn.f64 	%fd96, %fd95, %fd89, 0d3FA55555555502A1;
	fma.rn.f64 	%fd97, %fd96, %fd89, 0d3FC5555555555511;
	fma.rn.f64 	%fd98, %fd97, %fd89, 0d3FE000000000000B;
	fma.rn.f64 	%fd99, %fd98, %fd89, 0d3FF0000000000000;
	fma.rn.f64 	%fd100, %fd99, %fd89, 0d3FF0000000000000;
	{
	.reg .b32 %temp; 
	mov.b64 	{%r14, %temp}, %fd100;
	}
	{
	.reg .b32 %temp; 
	mov.b64 	{%temp, %r15}, %fd100;
	}
	shl.b32 	%r33, %r13, 20;
	add.s32 	%r34, %r33, %r15;
	mov.b64 	%fd108, {%r14, %r34};
	{
	.reg .b32 %temp; 
	mov.b64 	{%temp, %r35}, %fd4;
	}
	mov.b32 	%f2, %r35;
	abs.f32 	%f1, %f2;
	setp.lt.f32 	%p4, %f1, 0f4086232B;
	@%p4 bra 	$L__BB1_7;
	setp.lt.f64 	%p5, %fd4, 0d0000000000000000;
	add.f64 	%fd101, %fd4, 0d7FF0000000000000;
	selp.f64 	%fd108, 0d0000000000000000, %fd101, %p5;
	setp.geu.f32 	%p6, %f1, 0f40874800;
	@%p6 bra 	$L__BB1_7;
	shr.u32 	%r36, %r13, 31;
	add.s32 	%r37, %r13, %r36;
	shr.s32 	%r38, %r37, 1;
	shl.b32 	%r39, %r38, 20;
	add.s32 	%r40, %r15, %r39;
	mov.b64 	%fd102, {%r14, %r40};
	sub.s32 	%r41, %r13, %r38;
	shl.b32 	%r42, %r41, 20;
	add.s32 	%r43, %r42, 1072693248;
	mov.b32 	%r44, 0;
	mov.b64 	%fd103, {%r44, %r43};
	mul.f64 	%fd108, %fd103, %fd102;
$L__BB1_7:
	abs.f64 	%fd104, %fd108;
	setp.eq.f64 	%p7, %fd104, 0d7FF0000000000000;
	fma.rn.f64 	%fd105, %fd108, %fd5, %fd108;
	selp.f64 	%fd106, %fd108, %fd105, %p7;
	st.param.f64 	[func_retval0], %fd106;
	ret;

}


// ===== COMPILED SASS (sm_100) =====

	.target	sm_100

	.elftype	@"ET_EXEC"


//--------------------- .note.nv.tkinfo           --------------------------
	.section	.note.nv.tkinfo,"",@"SHT_NOTE"
	.sectionflags	@"SHF_NOTE_NV_TKINFO"
	.tkinfo
        /*0018*/ 	.word	0x00000002
        /*0030*/ 	.string	""
        /*0030*/ 	.string	"ptxas"
        /*0030*/ 	.string	"Cuda compilation tools, release 13.0, V13.0.88"
        /*0030*/ 	.string	"Build cuda_13.0.r13.0/compiler.36424714_0"
        /*0030*/ 	.string	"-arch sm_100 -m 64 "



//--------------------- .note.nv.cuinfo           --------------------------
	.section	.note.nv.cuinfo,"",@"SHT_NOTE"
	.sectionflags	@"SHF_NOTE_NV_CUINFO"
        /*0018*/ 	.short	0x0002
        /*001a*/ 	.short	0x0064
        /*001c*/ 	.short	0x0082
	.zero		2


//--------------------- .nv.info                  --------------------------
	.section	.nv.info,"",@"SHT_CUDA_INFO"
	.align	4


	//----- nvinfo : EIATTR_REGCOUNT
	.align		4
        /*0000*/ 	.byte	0x04, 0x2f
        /*0002*/ 	.short	(.L_4 - .L_3)
	.align		4
.L_3:
        /*0004*/ 	.word	index@(resultPixel)
        /*0008*/ 	.word	0x0000003a


	//----- nvinfo : EIATTR_FRAME_SIZE
	.align		4
.L_4:
        /*000c*/ 	.byte	0x04, 0x11
        /*000e*/ 	.short	(.L_6 - .L_5)
	.align		4
.L_5:
        /*0010*/ 	.word	index@($resultPixel$__internal_accurate_pow)
        /*0014*/ 	.word	0x00000000


	//----- nvinfo : EIATTR_FRAME_SIZE
	.align		4
.L_6:
        /*0018*/ 	.byte	0x04, 0x11
        /*001a*/ 	.short	(.L_8 - .L_7)
	.align		4
.L_7:
        /*001c*/ 	.word	index@($__internal_2_$__cuda_sm3x_div_rn_noftz_f32_slowpath)
        /*0020*/ 	.word	0x00000000


	//----- nvinfo : EIATTR_FRAME_SIZE
	.align		4
.L_8:
        /*0024*/ 	.byte	0x04, 0x11
        /*0026*/ 	.short	(.L_10 - .L_9)
	.align		4
.L_9:
        /*0028*/ 	.word	index@($__internal_1_$__cuda_sm20_sqrt_rn_f32_slowpath)
        /*002c*/ 	.word	0x00000000


	//----- nvinfo : EIATTR_FRAME_SIZE
	.align		4
.L_10:
        /*0030*/ 	.byte	0x04, 0x11
        /*0032*/ 	.short	(.L_12 - .L_11)
	.align		4
.L_11:
        /*0034*/ 	.word	index@($__internal_0_$__cuda_sm20_dsqrt_rn_f64_mediumpath_v1)
        /*0038*/ 	.word	0x00000000


	//----- nvinfo : EIATTR_FRAME_SIZE
	.align		4
.L_12:
        /*003c*/ 	.byte	0x04, 0x11
        /*003e*/ 	.short	(.L_14 - .L_13)
	.align		4
.L_13:
        /*0040*/ 	.word	index@(resultPixel)
        /*0044*/ 	.word	0x00000000


	//----- nvinfo : EIATTR_MIN_STACK_SIZE
	.align		4
.L_14:
        /*0048*/ 	.byte	0x04, 0x12
        /*004a*/ 	.short	(.L_16 - .L_15)
	.align		4
.L_15:
        /*004c*/ 	.word	index@(resultPixel)
        /*0050*/ 	.word	0x00000000
.L_16:


//--------------------- .nv.compat                --------------------------
	.section	.nv.compat,"",@"SHT_CUDA_COMPAT_INFO"
	.align	4
        /*0000*/ 	.byte	0x02, 0x09, 0x00, 0x00, 0x02, 0x02, 0x01, 0x00, 0x02, 0x05, 0x05, 0x00, 0x03, 0x07, 0x01, 0x01
        /*0010*/ 	.byte	0x02, 0x03, 0x00, 0x00, 0x02, 0x06, 0x01, 0x00, 0x04, 0x0b, 0x08, 0x00, 0x01, 0x00, 0x00, 0x00
        /*0020*/ 	.byte	0x00, 0x00, 0x00, 0x00


//--------------------- .nv.info.resultPixel      --------------------------
	.section	.nv.info.resultPixel,"",@"SHT_CUDA_INFO"
	.sectionflags	@""
	.align	4


	//----- nvinfo : EIATTR_CUDA_API_VERSION
	.align		4
        /*0000*/ 	.byte	0x04, 0x37
        /*0002*/ 	.short	(.L_18 - .L_17)
.L_17:
        /*0004*/ 	.word	0x00000082


	//----- nvinfo : EIATTR_KPARAM_INFO
	.align		4
.L_18:
        /*0008*/ 	.byte	0x04, 0x17
        /*000a*/ 	.short	(.L_20 - .L_19)
.L_19:
        /*000c*/ 	.word	0x00000000
        /*0010*/ 	.short	0x0007
        /*0012*/ 	.short	0x0040
        /*0014*/ 	.byte	0x00, 0xf5, 0x21, 0x00


	//----- nvinfo : EIATTR_KPARAM_INFO
	.align		4
.L_20:
        /*0018*/ 	.byte	0x04, 0x17
        /*001a*/ 	.short	(.L_22 - .L_21)
.L_21:
        /*001c*/ 	.word	0x00000000
        /*0020*/ 	.short	0x0006
        /*0022*/ 	.short	0x0038
        /*0024*/ 	.byte	0x00, 0xf0, 0x21, 0x00


	//----- nvinfo : EIATTR_KPARAM_INFO
	.align		4
.L_22:
        /*0028*/ 	.byte	0x04, 0x17
        /*002a*/ 	.short	(.L_24 - .L_23)
.L_23:
        /*002c*/ 	.word	0x00000000
        /*0030*/ 	.short	0x0005
        /*0032*/ 	.short	0x0030
        /*0034*/ 	.byte	0x00, 0xf0, 0x11, 0x00


	//----- nvinfo : EIATTR_KPARAM_INFO
	.align		4
.L_24:
        /*0038*/ 	.byte	0x04, 0x17
        /*003a*/ 	.short	(.L_26 - .L_25)
.L_25:
        /*003c*/ 	.word	0x00000000
        /*0040*/ 	.short	0x0004
        /*0042*/ 	.short	0x0024
        /*0044*/ 	.byte	0x00, 0xf0, 0x31, 0x00


	//----- nvinfo : EIATTR_KPARAM_INFO
	.align		4
.L_26:
        /*0048*/ 	.byte	0x04, 0x17
        /*004a*/ 	.short	(.L_28 - .L_27)
.L_27:
        /*004c*/ 	.word	0x00000000
        /*0050*/ 	.short	0x0003
        /*0052*/ 	.short	0x0018
        /*0054*/ 	.byte	0x00, 0xf0, 0x31, 0x00


	//----- nvinfo : EIATTR_KPARAM_INFO
	.align		4
.L_28:
        /*0058*/ 	.byte	0x04, 0x17
        /*005a*/ 	.short	(.L_30 - .L_29)
.L_29:
        /*005c*/ 	.word	0x00000000
        /*0060*/ 	.short	0x0002
        /*0062*/ 	.short	0x0010
        /*0064*/ 	.byte	0x00, 0xf0, 0x21, 0x00


	//----- nvinfo : EIATTR_KPARAM_INFO
	.align		4
.L_30:
        /*0068*/ 	.byte	0x04, 0x17
        /*006a*/ 	.short	(.L_32 - .L_31)
.L_31:
        /*006c*/ 	.word	0x00000000
        /*0070*/ 	.short	0x0001
        /*0072*/ 	.short	0x0008
        /*0074*/ 	.byte	0x00, 0xf0, 0x11, 0x00


	//----- nvinfo : EIATTR_KPARAM_INFO
	.align		4
.L_32:
        /*0078*/ 	.byte	0x04, 0x17
        /*007a*/ 	.short	(.L_34 - .L_33)
.L_33:
        /*007c*/ 	.word	0x00000000
        /*0080*/ 	.short	0x0000
        /*0082*/ 	.short	0x0000
        /*0084*/ 	.byte	0x00, 0xf5, 0x21, 0x00


	//----- nvinfo : EIATTR_SPARSE_MMA_MASK
	.align		4
.L_34:
        /*0088*/ 	.byte	0x03, 0x50
        /*008a*/ 	.short	0x0000


	//----- nvinfo : EIATTR_MAXREG_COUNT
	.align		4
        /*008c*/ 	.byte	0x03, 0x1b
        /*008e*/ 	.short	0x00ff


	//----- nvinfo : EIATTR_MERCURY_ISA_VERSION
	.align		4
        /*0090*/ 	.byte	0x03, 0x5f
        /*0092*/ 	.short	0x0101


	//----- nvinfo : EIATTR_VRC_CTA_INIT_COUNT
	.align		4
        /*0094*/ 	.byte	0x02, 0x4a
	.zero		1
	.zero		1


	//----- nvinfo : EIATTR_EXIT_INSTR_OFFSETS
	.align		4
        /*0098*/ 	.byte	0x04, 0x1c
        /*009a*/ 	.short	(.L_36 - .L_35)


	//   ....[0]....
.L_35:
        /*009c*/ 	.word	0x000000c0


	//   ....[1]....
        /*00a0*/ 	.word	0x00005120


	//----- nvinfo : EIATTR_CRS_STACK_SIZE
	.align		4
.L_36:
        /*00a4*/ 	.byte	0x04, 0x1e
        /*00a6*/ 	.short	(.L_38 - .L_37)
.L_37:
        /*00a8*/ 	.word	0x00000000


	//----- nvinfo : EIATTR_CBANK_PARAM_SIZE
	.align		4
.L_38:
        /*00ac*/ 	.byte	0x03, 0x19
        /*00ae*/ 	.short	0x0048


	//----- nvinfo : EIATTR_PARAM_CBANK
	.align		4
        /*00b0*/ 	.byte	0x04, 0x0a
        /*00b2*/ 	.short	(.L_40 - .L_39)
	.align		4
.L_39:
        /*00b4*/ 	.word	index@(.nv.constant0.resultPixel)
        /*00b8*/ 	.short	0x0380
        /*00ba*/ 	.short	0x0048


	//----- nvinfo : EIATTR_SW_WAR
	.align		4
.L_40:
        /*00bc*/ 	.byte	0x04, 0x36
        /*00be*/ 	.short	(.L_42 - .L_41)
.L_41:
        /*00c0*/ 	.word	0x00000008
.L_42:


//--------------------- .nv.callgraph             --------------------------
	.section	.nv.callgraph,"",@"SHT_CUDA_CALLGRAPH"
	.align	4
	.sectionentsize	8
	.align		4
        /*0000*/ 	.word	0x00000000
	.align		4
        /*0004*/ 	.word	0xffffffff
	.align		4
        /*0008*/ 	.word	0x00000000
	.align		4
        /*000c*/ 	.word	0xfffffffe
	.align		4
        /*0010*/ 	.word	0x00000000
	.align		4
        /*0014*/ 	.word	0xfffffffd
	.align		4
        /*0018*/ 	.word	0x00000000
	.align		4
        /*001c*/ 	.word	0xfffffffc


//--------------------- .nv.constant3             --------------------------
	.section	.nv.constant3,"a",@progbits
	.align	4
.nv.constant3:
	.type		ToRad,@object
	.size		ToRad,(ToDeg - ToRad)
ToRad:
        /*0000*/ 	.byte	0x35, 0xfa, 0x8e, 0x3c
	.type		ToDeg,@object
	.size		ToDeg,(.L_1 - ToDeg)
ToDeg:
        /*0004*/ 	.byte	0xe1, 0x2e, 0x65, 0x42
.L_1:


//--------------------- .nv.constant4             --------------------------
	.section	.nv.constant4,"a",@progbits
	.align	8
	.align		8
.nv.constant4:
        /*0000*/ 	.dword	__cudart_i2opi_f


//--------------------- .text.resultPixel         --------------------------
	.section	.text.resultPixel,"ax",@progbits
	.align	128
        .global         resultPixel
        .type           resultPixel,@function
        .size           resultPixel,(.L_x_91 - resultPixel)
        .other          resultPixel,@"STO_CUDA_ENTRY STV_DEFAULT"
resultPixel:
.text.resultPixel:
[----:B------:R-:W-:Y:S01]  /*0000*/  LDC R1, c[0x0][0x37c] ;  /* 0x0000df00ff017b82 */ /* 0x000fe20000000800 */
[----:B------:R-:W0:Y:S07]  /*0010*/  S2R R0, SR_TID.Y ;  /* 0x0000000000007919 */ /* 0x000e2e0000002200 */
[----:B------:R-:W0:Y:S01]  /*0020*/  S2UR UR4, SR_CTAID.Y ;  /* 0x00000000000479c3 */ /* 0x000e220000002600 */
[----:B------:R-:W1:Y:S01]  /*0030*/  LDCU.64 UR6, c[0x0][0x390] ;  /* 0x00007200ff0677ac */ /* 0x000e620008000a00 */
[----:B------:R-:W2:Y:S06]  /*0040*/  S2R R3, SR_TID.X ;  /* 0x0000000000037919 */ /* 0x000eac0000002100 */
[----:B------:R-:W0:Y:S08]  /*0050*/  LDC R13, c[0x0][0x364] ;  /* 0x0000d900ff0d7b82 */ /* 0x000e300000000800 */
[----:B------:R-:W2:Y:S08]  /*0060*/  S2UR UR5, SR_CTAID.X ;  /* 0x00000000000579c3 */ /* 0x000eb00000002500 */
[----:B------:R-:W2:Y:S01]  /*0070*/  LDC R12, c[0x0][0x360] ;  /* 0x0000d800ff0c7b82 */ /* 0x000ea20000000800 */
[----:B0-----:R-:W-:-:S05]  /*0080*/  IMAD R13, R13, UR4, R0 ;  /* 0x000000040d0d7c24 */ /* 0x001fca000f8e0200 */
[----:B-1----:R-:W-:Y:S01]  /*0090*/  ISETP.GE.AND P0, PT, R13, UR7, PT ;  /* 0x000000070d007c0c */ /* 0x002fe2000bf06270 */
[----:B--2---:R-:W-:-:S05]  /*00a0*/  IMAD R12, R12, UR5, R3 ;  /* 0x000000050c0c7c24 */ /* 0x004fca000f8e0203 */
[----:B------:R-:W-:-:S13]  /*00b0*/  ISETP.GE.OR P0, PT, R12, UR6, P0 ;  /* 0x000000060c007c0c */ /* 0x000fda0008706670 */
[----:B------:R-:W-:Y:S05]  /*00c0*/  @P0 EXIT ;  /* 0x000000000000094d */ /* 0x000fea0003800000 */
[----:B------:R-:W0:Y:S01]  /*00d0*/  LDC R4, c[0x3][RZ] ;  /* 0x00c00000ff047b82 */ /* 0x000e220000000800 */
[----:B------:R-:W0:Y:S01]  /*00e0*/  LDCU UR4, c[0x0][0x3b0] ;  /* 0x00007600ff0477ac */ /* 0x000e220008000800 */
[----:B------:R-:W-:Y:S01]  /*00f0*/  I2FP.F32.U32 R21, R13 ;  /* 0x0000000d00157245 */ /* 0x000fe20000201000 */
[----:B------:R-:W1:Y:S01]  /*0100*/  LDCU.64 UR8, c[0x0][0x358] ;  /* 0x00006b00ff0877ac */ /* 0x000e620008000a00 */
[----:B0-----:R-:W-:-:S04]  /*0110*/  FMUL.D2 R4, R4, UR4 ;  /* 0x0000000404047c20 */ /* 0x001fc80008300000 */
[C---:B------:R-:W-:Y:S01]  /*0120*/  FMUL R2, R4.reuse, 0.63661974668502807617 ;  /* 0x3f22f98304027820 */ /* 0x040fe20000400000 */
[----:B------:R-:W-:-:S03]  /*0130*/  FSETP.GE.AND P0, PT, |R4|, 105615, PT ;  /* 0x47ce47800400780b */ /* 0x000fc60003f06200 */
[----:B------:R-:W0:Y:S02]  /*0140*/  F2I.NTZ R11, R2 ;  /* 0x00000002000b7305 */ /* 0x000e240000203100 */
[----:B0-----:R-:W-:-:S05]  /*0150*/  I2FP.F32.S32 R3, R11 ;  /* 0x0000000b00037245 */ /* 0x001fca0000201400 */
[----:B------:R-:W-:-:S04]  /*0160*/  FFMA R0, R3, -1.5707962512969970703, R4 ;  /* 0xbfc90fda03007823 */ /* 0x000fc80000000004 */
[----:B------:R-:W-:-:S04]  /*0170*/  FFMA R0, R3, -7.5497894158615963534e-08, R0 ;  /* 0xb3a2216803007823 */ /* 0x000fc80000000000 */
[----:B------:R-:W-:Y:S01]  /*0180*/  FFMA R20, R3, -5.3903029534742383927e-15, R0 ;  /* 0xa7c234c503147823 */ /* 0x000fe20000000000 */
[----:B------:R-:W-:Y:S01]  /*0190*/  I2FP.F32.S32 R0, R12 ;  /* 0x0000000c00007245 */ /* 0x000fe20000201400 */
[----:B-1----:R-:W-:Y:S06]  /*01a0*/  @!P0 BRA `(.L_x_0) ;  /* 0x0000000400748947 */ /* 0x002fec0003800000 */
[----:B------:R-:W-:-:S13]  /*01b0*/  FSETP.NEU.AND P0, PT, |R4|, +INF , PT ;  /* 0x7f8000000400780b */ /* 0x000fda0003f0d200 */
[----:B------:R-:W-:Y:S01]  /*01c0*/  @!P0 FMUL R20, RZ, R4 ;  /* 0x00000004ff148220 */ /* 0x000fe20000400000 */
[----:B------:R-:W-:Y:S01]  /*01d0*/  @!P0 IMAD.MOV.U32 R11, RZ, RZ, RZ ;  /* 0x000000ffff0b8224 */ /* 0x000fe200078e00ff */
[----:B------:R-:W-:Y:S06]  /*01e0*/  @!P0 BRA `(.L_x_0) ;  /* 0x0000000400648947 */ /* 0x000fec0003800000 */
[----:B------:R-:W-:Y:S01]  /*01f0*/  IMAD.SHL.U32 R2, R4, 0x100, RZ ;  /* 0x0000010004027824 */ /* 0x000fe200078e00ff */
[----:B------:R-:W-:Y:S01]  /*0200*/  CS2R R16, SRZ ;  /* 0x0000000000107805 */ /* 0x000fe2000001ff00 */
[----:B------:R-:W-:Y:S01]  /*0210*/  IMAD.MOV.U32 R19, RZ, RZ, RZ ;  /* 0x000000ffff137224 */ /* 0x000fe200078e00ff */
[----:B------:R-:W0:Y:S02]  /*0220*/  LDCU.64 UR10, c[0x4][URZ] ;  /* 0x01000000ff0a77ac */ /* 0x000e240008000a00 */
[----:B------:R-:W-:Y:S01]  /*0230*/  LOP3.LUT R11, R2, 0x80000000, RZ, 0xfc, !PT ;  /* 0x80000000020b7812 */ /* 0x000fe200078efcff */
[----:B------:R-:W-:-:S06]  /*0240*/  UMOV UR4, URZ ;  /* 0x000000ff00047c82 */ /* 0x000fcc0008000000 */
.L_x_1:
[----:B0-----:R-:W-:Y:S01]  /*0250*/  MOV R14, UR10 ;  /* 0x0000000a000e7c02 */ /* 0x001fe20008000f00 */
[----:B------:R-:W-:-:S05]  /*0260*/  IMAD.U32 R15, RZ, RZ, UR11 ;  /* 0x0000000bff0f7e24 */ /* 0x000fca000f8e00ff */
[----:B------:R-:W2:Y:S01]  /*0270*/  LDG.E.CONSTANT R2, desc[UR8][R14.64] ;  /* 0x000000080e027981 */ /* 0x000ea2000c1e9900 */
[----:B------:R-:W-:Y:S01]  /*0280*/  UIADD3 UR4, UPT, UPT, UR4, 0x1, URZ ;  /* 0x0000000104047890 */ /* 0x000fe2000fffe0ff */
[C---:B------:R-:W-:Y:S01]  /*0290*/  ISETP.EQ.AND P0, PT, R16.reuse, RZ, PT ;  /* 0x000000ff1000720c */ /* 0x040fe20003f02270 */
[----:B------:R-:W-:Y:S01]  /*02a0*/  UIADD3 UR10, UP1, UPT, UR10, 0x4, URZ ;  /* 0x000000040a0a7890 */ /* 0x000fe2000ff3e0ff */
[C---:B------:R-:W-:Y:S01]  /*02b0*/  ISETP.EQ.AND P1, PT, R16.reuse, 0x4, PT ;  /* 0x000000041000780c */ /* 0x040fe20003f22270 */
[----:B------:R-:W-:Y:S01]  /*02c0*/  UISETP.NE.AND UP0, UPT, UR4, 0x6, UPT ;  /* 0x000000060400788c */ /* 0x000fe2000bf05270 */
[C---:B------:R-:W-:Y:S01]  /*02d0*/  ISETP.EQ.AND P2, PT, R16.reuse, 0x8, PT ;  /* 0x000000081000780c */ /* 0x040fe20003f42270 */
[----:B------:R-:W-:Y:S01]  /*02e0*/  UIADD3.X UR11, UPT, UPT, URZ, UR11, URZ, UP1, !UPT ;  /* 0x0000000bff0b7290 */ /* 0x000fe20008ffe4ff */
[C---:B------:R-:W-:Y:S02]  /*02f0*/  ISETP.EQ.AND P3, PT, R16.reuse, 0xc, PT ;  /* 0x0000000c1000780c */ /* 0x040fe40003f62270 */
[----:B------:R-:W-:-:S02]  /*0300*/  ISETP.EQ.AND P4, PT, R16, 0x10, PT ;  /* 0x000000101000780c */ /* 0x000fc40003f82270 */
[C---:B------:R-:W-:Y:S01]  /*0310*/  ISETP.EQ.AND P5, PT, R16.reuse, 0x14, PT ;  /* 0x000000141000780c */ /* 0x040fe20003fa2270 */
[----:B------:R-:W-:Y:S02]  /*0320*/  VIADD R16, R16, 0x4 ;  /* 0x0000000410107836 */ /* 0x000fe40000000000 */
[----:B--2---:R-:W-:-:S03]  /*0330*/  IMAD.WIDE.U32 R2, R2, R11, RZ ;  /* 0x0000000b02027225 */ /* 0x004fc600078e00ff */
[----:B------:R-:W-:-:S04]  /*0340*/  IADD3 R2, P6, PT, R2, R19, RZ ;  /* 0x0000001302027210 */ /* 0x000fc80007fde0ff */
[-C--:B------:R-:W-:Y:S01]  /*0350*/  @P1 MOV R9, R2.reuse ;  /* 0x0000000200091202 */ /* 0x080fe20000000f00 */
[----:B------:R-:W-:Y:S02]  /*0360*/  IMAD.X R19, R3, 0x1, R17, P6 ;  /* 0x0000000103137824 */ /* 0x000fe400030e0611 */
[----:B------:R-:W-:Y:S01]  /*0370*/  @P5 MOV R8, R2 ;  /* 0x0000000200085202 */ /* 0x000fe20000000f00 */
[--C-:B------:R-:W-:Y:S02]  /*0380*/  @P0 IMAD.MOV.U32 R10, RZ, RZ, R2.reuse ;  /* 0x000000ffff0a0224 */ /* 0x100fe400078e0002 */
[--C-:B------:R-:W-:Y:S02]  /*0390*/  @P2 IMAD.MOV.U32 R5, RZ, RZ, R2.reuse ;  /* 0x000000ffff052224 */ /* 0x100fe400078e0002 */
[--C-:B------:R-:W-:Y:S02]  /*03a0*/  @P3 IMAD.MOV.U32 R6, RZ, RZ, R2.reuse ;  /* 0x000000ffff063224 */ /* 0x100fe400078e0002 */
[----:B------:R-:W-:Y:S01]  /*03b0*/  @P4 IMAD.MOV.U32 R7, RZ, RZ, R2 ;  /* 0x000000ffff074224 */ /* 0x000fe200078e0002 */
[----:B------:R-:W-:Y:S06]  /*03c0*/  BRA.U UP0, `(.L_x_1) ;  /* 0xfffffffd00a07547 */ /* 0x000fec000b83ffff */
[----:B------:R-:W-:-:S04]  /*03d0*/  SHF.R.U32.HI R2, RZ, 0x17, R4 ;  /* 0x00000017ff027819 */ /* 0x000fc80000011604 */
[C---:B------:R-:W-:Y:S02]  /*03e0*/  LOP3.LUT R3, R2.reuse, 0xe0, RZ, 0xc0, !PT ;  /* 0x000000e002037812 */ /* 0x040fe400078ec0ff */
[----:B------:R-:W-:-:S03]  /*03f0*/  LOP3.LUT P6, RZ, R2, 0x1f, RZ, 0xc0, !PT ;  /* 0x0000001f02ff7812 */ /* 0x000fc600078cc0ff */
[----:B------:R-:W-:-:S05]  /*0400*/  VIADD R3, R3, 0xffffff80 ;  /* 0xffffff8003037836 */ /* 0x000fca0000000000 */
[----:B------:R-:W-:-:S05]  /*0410*/  SHF.R.U32.HI R3, RZ, 0x5, R3 ;  /* 0x00000005ff037819 */ /* 0x000fca0000011603 */
[----:B------:R-:W-:-:S05]  /*0420*/  IMAD.U32 R14, R3, -0x4, RZ ;  /* 0xfffffffc030e7824 */ /* 0x000fca00078e00ff */
[C---:B------:R-:W-:Y:S02]  /*0430*/  ISETP.EQ.AND P3, PT, R14.reuse, -0x18, PT ;  /* 0xffffffe80e00780c */ /* 0x040fe40003f62270 */
[C---:B------:R-:W-:Y:S02]  /*0440*/  ISETP.EQ.AND P4, PT, R14.reuse, -0x14, PT ;  /* 0xffffffec0e00780c */ /* 0x040fe40003f82270 */
[C---:B------:R-:W-:Y:S02]  /*0450*/  ISETP.EQ.AND P2, PT, R14.reuse, -0x10, PT ;  /* 0xfffffff00e00780c */ /* 0x040fe40003f42270 */
[C---:B------:R-:W-:Y:S02]  /*0460*/  ISETP.EQ.AND P1, PT, R14.reuse, -0xc, PT ;  /* 0xfffffff40e00780c */ /* 0x040fe40003f22270 */
[C---:B------:R-:W-:Y:S02]  /*0470*/  ISETP.EQ.AND P0, PT, R14.reuse, -0x8, PT ;  /* 0xfffffff80e00780c */ /* 0x040fe40003f02270 */
[----:B------:R-:W-:-:S03]  /*0480*/  ISETP.EQ.AND P5, PT, R14, RZ, PT ;  /* 0x000000ff0e00720c */ /* 0x000fc60003fa2270 */
[----:B------:R-:W-:Y:S02]  /*0490*/  @P3 MOV R3, R10 ;  /* 0x0000000a00033202 */ /* 0x000fe40000000f00 */
[C---:B------:R-:W-:Y:S01]  /*04a0*/  ISETP.EQ.AND P3, PT, R14.reuse, -0x4, PT ;  /* 0xfffffffc0e00780c */ /* 0x040fe20003f62270 */
[----:B------:R-:W-:Y:S02]  /*04b0*/  @P4 IMAD.MOV.U32 R11, RZ, RZ, R10 ;  /* 0x000000ffff0b4224 */ /* 0x000fe400078e000a */
[--C-:B------:R-:W-:Y:S01]  /*04c0*/  @P4 IMAD.MOV.U32 R3, RZ, RZ, R9.reuse ;  /* 0x000000ffff034224 */ /* 0x100fe200078e0009 */
[----:B------:R-:W-:Y:S01]  /*04d0*/  ISETP.EQ.AND P4, PT, R14, 0x4, PT ;  /* 0x000000040e00780c */ /* 0x000fe20003f82270 */
[----:B------:R-:W-:Y:S01]  /*04e0*/  @P2 IMAD.MOV.U32 R11, RZ, RZ, R9 ;  /* 0x000000ffff0b2224 */ /* 0x000fe200078e0009 */
[----:B------:R-:W-:Y:S01]  /*04f0*/  @P2 MOV R3, R5 ;  /* 0x0000000500032202 */ /* 0x000fe20000000f00 */
[----:B------:R-:W-:Y:S01]  /*0500*/  @P1 IMAD.MOV.U32 R3, RZ, RZ, R6 ;  /* 0x000000ffff031224 */ /* 0x000fe200078e0006 */
[----:B------:R-:W-:Y:S01]  /*0510*/  @P0 MOV R3, R7 ;  /* 0x0000000700030202 */ /* 0x000fe20000000f00 */
[----:B------:R-:W-:-:S02]  /*0520*/  @P1 IMAD.MOV.U32 R11, RZ, RZ, R5 ;  /* 0x000000ffff0b1224 */ /* 0x000fc400078e0005 */
[----:B------:R-:W-:Y:S02]  /*0530*/  @P0 IMAD.MOV.U32 R11, RZ, RZ, R6 ;  /* 0x000000ffff0b0224 */ /* 0x000fe400078e0006 */
[--C-:B------:R-:W-:Y:S01]  /*0540*/  @P3 IMAD.MOV.U32 R3, RZ, RZ, R8.reuse ;  /* 0x000000ffff033224 */ /* 0x100fe200078e0008 */
[----:B------:R-:W-:Y:S01]  /*0550*/  @P5 MOV R3, R19 ;  /* 0x0000001300035202 */ /* 0x000fe20000000f00 */
[----:B------:R-:W-:Y:S02]  /*0560*/  @P3 IMAD.MOV.U32 R11, RZ, RZ, R7 ;  /* 0x000000ffff0b3224 */ /* 0x000fe400078e0007 */
[----:B------:R-:W-:Y:S02]  /*0570*/  @P5 IMAD.MOV.U32 R11, RZ, RZ, R8 ;  /* 0x000000ffff0b5224 */ /* 0x000fe400078e0008 */
[----:B------:R-:W-:Y:S02]  /*0580*/  @P4 IMAD.MOV.U32 R11, RZ, RZ, R19 ;  /* 0x000000ffff0b4224 */ /* 0x000fe400078e0013 */
[----:B------:R-:W-:Y:S01]  /*0590*/  IMAD.MOV.U32 R17, RZ, RZ, R3 ;  /* 0x000000ffff117224 */ /* 0x000fe200078e0003 */
[----:B------:R-:W-:Y:S06]  /*05a0*/  @!P6 BRA `(.L_x_2) ;  /* 0x00000000002ce947 */ /* 0x000fec0003800000 */
[----:B------:R-:W-:Y:S01]  /*05b0*/  @P2 IMAD.MOV.U32 R3, RZ, RZ, R10 ;  /* 0x000000ffff032224 */ /* 0x000fe200078e000a */
[----:B------:R-:W-:Y:S01]  /*05c0*/  @P1 MOV R3, R9 ;  /* 0x0000000900031202 */ /* 0x000fe20000000f00 */
[----:B------:R-:W-:Y:S01]  /*05d0*/  @P0 IMAD.MOV.U32 R3, RZ, RZ, R5 ;  /* 0x000000ffff030224 */ /* 0x000fe200078e0005 */
[----:B------:R-:W-:Y:S01]  /*05e0*/  ISETP.EQ.AND P0, PT, R14, 0x8, PT ;  /* 0x000000080e00780c */ /* 0x000fe20003f02270 */
[----:B------:R-:W-:Y:S01]  /*05f0*/  @P3 IMAD.MOV.U32 R3, RZ, RZ, R6 ;  /* 0x000000ffff033224 */ /* 0x000fe200078e0006 */
[----:B------:R-:W-:Y:S01]  /*0600*/  LOP3.LUT R2, R2, 0x1f, RZ, 0xc0, !PT ;  /* 0x0000001f02027812 */ /* 0x000fe200078ec0ff */
[----:B------:R-:W-:Y:S01]  /*0610*/  @P5 IMAD.MOV.U32 R3, RZ, RZ, R7 ;  /* 0x000000ffff035224 */ /* 0x000fe200078e0007 */
[----:B------:R-:W-:Y:S02]  /*0620*/  @P4 MOV R3, R8 ;  /* 0x0000000800034202 */ /* 0x000fe40000000f00 */
[----:B------:R-:W-:-:S07]  /*0630*/  SHF.L.W.U32.HI R17, R11, R2, R17 ;  /* 0x000000020b117219 */ /* 0x000fce0000010e11 */
[----:B------:R-:W-:-:S05]  /*0640*/  @P0 IMAD.MOV.U32 R3, RZ, RZ, R19 ;  /* 0x000000ffff030224 */ /* 0x000fca00078e0013 */
[----:B------:R-:W-:-:S07]  /*0650*/  SHF.L.W.U32.HI R11, R3, R2, R11 ;  /* 0x00000002030b7219 */ /* 0x000fce0000010e0b */
.L_x_2:
[C---:B------:R-:W-:Y:S01]  /*0660*/  SHF.L.W.U32.HI R16, R11.reuse, 0x2, R17 ;  /* 0x000000020b107819 */ /* 0x040fe20000010e11 */
[----:B------:R-:W-:Y:S01]  /*0670*/  IMAD.SHL.U32 R11, R11, 0x4, RZ ;  /* 0x000000040b0b7824 */ /* 0x000fe200078e00ff */
[----:B------:R-:W-:Y:S01]  /*0680*/  UMOV UR4, 0x54442d19 ;  /* 0x54442d1900047882 */ /* 0x000fe20000000000 */
[----:B------:R-:W-:Y:S01]  /*0690*/  UMOV UR5, 0x3bf921fb ;  /* 0x3bf921fb00057882 */ /* 0x000fe20000000000 */
[----:B------:R-:W-:Y:S02]  /*06a0*/  SHF.R.S32.HI R2, RZ, 0x1f, R16 ;  /* 0x0000001fff027819 */ /* 0x000fe40000011410 */
[----:B------:R-:W-:Y:S02]  /*06b0*/  ISETP.GE.AND P0, PT, R4, RZ, PT ;  /* 0x000000ff0400720c */ /* 0x000fe40003f06270 */
[C---:B------:R-:W-:Y:S02]  /*06c0*/  LOP3.LUT R14, R2.reuse, R11, RZ, 0x3c, !PT ;  /* 0x0000000b020e7212 */ /* 0x040fe400078e3cff */
[----:B------:R-:W-:-:S02]  /*06d0*/  LOP3.LUT R15, R2, R16, RZ, 0x3c, !PT ;  /* 0x00000010020f7212 */ /* 0x000fc400078e3cff */
[----:B------:R-:W-:Y:S02]  /*06e0*/  SHF.R.U32.HI R11, RZ, 0x1e, R17 ;  /* 0x0000001eff0b7819 */ /* 0x000fe40000011611 */
[----:B------:R-:W0:Y:S01]  /*06f0*/  I2F.F64.S64 R2, R14 ;  /* 0x0000000e00027312 */ /* 0x000e220000301c00 */
[C---:B------:R-:W-:Y:S02]  /*0700*/  LOP3.LUT R4, R16.reuse, R4, RZ, 0x3c, !PT ;  /* 0x0000000410047212 */ /* 0x040fe400078e3cff */
[----:B------:R-:W-:Y:S02]  /*0710*/  LEA.HI R11, R16, R11, RZ, 0x1 ;  /* 0x0000000b100b7211 */ /* 0x000fe400078f08ff */
[----:B------:R-:W-:-:S03]  /*0720*/  ISETP.GE.AND P1, PT, R4, RZ, PT ;  /* 0x000000ff0400720c */ /* 0x000fc60003f26270 */
[----:B------:R-:W-:-:S05]  /*0730*/  IMAD.MOV R4, RZ, RZ, -R11 ;  /* 0x000000ffff047224 */ /* 0x000fca00078e0a0b */
[----:B------:R-:W-:Y:S01]  /*0740*/  @!P0 MOV R11, R4 ;  /* 0x00000004000b8202 */ /* 0x000fe20000000f00 */
[----:B0-----:R-:W-:-:S10]  /*0750*/  DMUL R2, R2, UR4 ;  /* 0x0000000402027c28 */ /* 0x001fd40008000000 */
[----:B------:R-:W0:Y:S02]  /*0760*/  F2F.F32.F64 R2, R2 ;  /* 0x0000000200027310 */ /* 0x000e240000301000 */
[----:B0-----:R-:W-:-:S07]  /*0770*/  FSEL R20, -R2, R2, !P1 ;  /* 0x0000000202147208 */ /* 0x001fce0004800100 */
.L_x_0:
[----:B------:R-:W-:Y:S01]  /*0780*/  ULEA.HI UR4, UR6, UR6, URZ, 0x1 ;  /* 0x0000000606047291 */ /* 0x000fe2000f8f08ff */
[----:B------:R-:W-:Y:S01]  /*0790*/  LOP3.LUT R2, R11, 0x1, RZ, 0xc0, !PT ;  /* 0x000000010b027812 */ /* 0x000fe200078ec0ff */
[----:B------:R-:W-:Y:S02]  /*07a0*/  IMAD.MOV.U32 R4, RZ, RZ, 0x37cbac00 ;  /* 0x37cbac00ff047424 */ /* 0x000fe400078e00ff */
[----:B------:R-:W-:Y:S01]  /*07b0*/  FMUL R15, R20, R20 ;  /* 0x00000014140f7220 */ /* 0x000fe20000400000 */
[----:B------:R-:W-:Y:S01]  /*07c0*/  USHF.R.S32.HI UR4, URZ, 0x1, UR4 ;  /* 0x00000001ff047899 */ /* 0x000fe20008011404 */
[----:B------:R-:W-:Y:S01]  /*07d0*/  ISETP.NE.U32.AND P0, PT, R2, 0x1, PT ;  /* 0x000000010200780c */ /* 0x000fe20003f05070 */
[----:B------:R-:W-:Y:S02]  /*07e0*/  IMAD.MOV.U32 R2, RZ, RZ, 0x3d2aaabb ;  /* 0x3d2aaabbff027424 */ /* 0x000fe400078e00ff */
[----:B------:R-:W-:Y:S01]  /*07f0*/  FFMA R4, R15, R4, -0.0013887860113754868507 ;  /* 0xbab607ed0f047423 */ /* 0x000fe20000000004 */
[----:B------:R-:W-:Y:S01]  /*0800*/  IMAD.MOV.U32 R14, RZ, RZ, 0x3effffff ;  /* 0x3effffffff0e7424 */ /* 0x000fe200078e00ff */
[----:B------:R-:W-:Y:S01]  /*0810*/  FSEL R20, R20, 1, P0 ;  /* 0x3f80000014147808 */ /* 0x000fe20000000000 */
[----:B------:R-:W-:Y:S01]  /*0820*/  BSSY.RECONVERGENT B0, `(.L_x_3) ;  /* 0x0000017000007945 */ /* 0x000fe20003800200 */
[----:B------:R-:W-:-:S02]  /*0830*/  I2FP.F32.S32 R3, UR4 ;  /* 0x0000000400037c45 */ /* 0x000fc40008201400 */
[----:B------:R-:W-:Y:S02]  /*0840*/  FSEL R4, R4, -0.00019574658654164522886, !P0 ;  /* 0xb94d415304047808 */ /* 0x000fe40004000000 */
[----:B------:R-:W0:Y:S01]  /*0850*/  MUFU.RCP R16, R3 ;  /* 0x0000000300107308 */ /* 0x000e220000001000 */
[----:B------:R-:W-:Y:S01]  /*0860*/  FADD R0, R0, -R3 ;  /* 0x8000000300007221 */ /* 0x000fe20000000000 */
[----:B------:R-:W-:Y:S02]  /*0870*/  FSEL R2, R2, 0.0083327032625675201416, !P0 ;  /* 0x3c0885e402027808 */ /* 0x000fe40004000000 */
[----:B------:R-:W-:Y:S02]  /*0880*/  FSEL R14, -R14, -0.16666662693023681641, !P0 ;  /* 0xbe2aaaa80e0e7808 */ /* 0x000fe40004000100 */
[----:B------:R-:W-:Y:S01]  /*0890*/  LOP3.LUT P1, RZ, R11, 0x2, RZ, 0xc0, !PT ;  /* 0x000000020bff7812 */ /* 0x000fe2000782c0ff */
[C---:B------:R-:W-:Y:S01]  /*08a0*/  FFMA R2, R15.reuse, R4, R2 ;  /* 0x000000040f027223 */ /* 0x040fe20000000002 */
[----:B------:R-:W1:Y:S03]  /*08b0*/  FCHK P0, R0, R3 ;  /* 0x0000000300007302 */ /* 0x000e660000000000 */
[C---:B------:R-:W-:Y:S01]  /*08c0*/  FFMA R2, R15.reuse, R2, R14 ;  /* 0x000000020f027223 */ /* 0x040fe2000000000e */
[----:B------:R-:W-:-:S04]  /*08d0*/  FFMA R15, R15, R20, RZ ;  /* 0x000000140f0f7223 */ /* 0x000fc800000000ff */
[----:B------:R-:W-:Y:S01]  /*08e0*/  FFMA R20, R15, R2, R20 ;  /* 0x000000020f147223 */ /* 0x000fe20000000014 */
[----:B0-----:R-:W-:-:S03]  /*08f0*/  FFMA R17, -R3, R16, 1 ;  /* 0x3f80000003117423 */ /* 0x001fc60000000110 */
[----:B------:R-:W-:Y:S01]  /*0900*/  @P1 FADD R20, RZ, -R20 ;  /* 0x80000014ff141221 */ /* 0x000fe20000000000 */
[----:B------:R-:W-:-:S04]  /*0910*/  FFMA R17, R16, R17, R16 ;  /* 0x0000001110117223 */ /* 0x000fc80000000010 */
[----:B------:R-:W-:-:S04]  /*0920*/  FFMA R4, R0, R17, RZ ;  /* 0x0000001100047223 */ /* 0x000fc800000000ff */
[----:B------:R-:W-:-:S04]  /*0930*/  FFMA R2, -R3, R4, R0 ;  /* 0x0000000403027223 */ /* 0x000fc80000000100 */
[----:B------:R-:W-:Y:S01]  /*0940*/  FFMA R17, R17, R2, R4 ;  /* 0x0000000211117223 */ /* 0x000fe20000000004 */
[----:B-1----:R-:W-:Y:S06]  /*0950*/  @!P0 BRA `(.L_x_4) ;  /* 0x00000000000c8947 */ /* 0x002fec0003800000 */
[----:B------:R-:W-:-:S07]  /*0960*/  MOV R14, 0x980 ;  /* 0x00000980000e7802 */ /* 0x000fce0000000f00 */
[----:B------:R-:W-:Y:S05]  /*0970*/  CALL.REL.NOINC `($__internal_2_$__cuda_sm3x_div_rn_noftz_f32_slowpath) ;  /* 0x0000004800f47944 */ /* 0x000fea0003c00000 */
[----:B------:R-:W-:-:S07]  /*0980*/  MOV R17, R0 ;  /* 0x0000000000117202 */ /* 0x000fce0000000f00 */
.L_x_4:
[----:B------:R-:W-:Y:S05]  /*0990*/  BSYNC.RECONVERGENT B0 ;  /* 0x0000000000007941 */ /* 0x000fea0003800200 */
.L_x_3:
[----:B------:R-:W-:Y:S01]  /*09a0*/  FMUL R4, R20, R17 ;  /* 0x0000001114047220 */ /* 0x000fe20000400000 */
[----:B------:R-:W-:Y:S01]  /*09b0*/  BSSY.RECONVERGENT B0, `(.L_x_5) ;  /* 0x0000045000007945 */ /* 0x000fe20003800200 */
[----:B------:R-:W-:-:S03]  /*09c0*/  IMAD.MOV.U32 R11, RZ, RZ, 0x3f800000 ;  /* 0x3f800000ff0b7424 */ /* 0x000fc600078e00ff */
[----:B------:R-:W-:-:S13]  /*09d0*/  FSETP.NEU.AND P0, PT, R4, 1, PT ;  /* 0x3f8000000400780b */ /* 0x000fda0003f0d000 */
[----:B------:R-:W-:Y:S05]  /*09e0*/  @!P0 BRA `(.L_x_6) ;  /* 0x0000000400048947 */ /* 0x000fea0003800000 */
[----:B------:R-:W-:-:S13]  /*09f0*/  FSETP.NAN.AND P0, PT, |R4|, |R4|, PT ;  /* 0x400000040400720b */ /* 0x000fda0003f08200 */
[----:B------:R-:W-:Y:S01]  /*0a00*/  @P0 FADD R11, R4, 2 ;  /* 0x40000000040b0421 */ /* 0x000fe20000000000 */
[----:B------:R-:W-:Y:S06]  /*0a10*/  @P0 BRA `(.L_x_6) ;  /* 0x0000000000f80947 */ /* 0x000fec0003800000 */
[C---:B------:R-:W-:Y:S01]  /*0a20*/  FMUL R3, |R4|.reuse, 16777216 ;  /* 0x4b80000004037820 */ /* 0x040fe20000400200 */
[----:B------:R-:W-:Y:S01]  /*0a30*/  FSETP.GEU.AND P0, PT, |R4|, 1.175494350822287508e-38, PT ;  /* 0x008000000400780b */ /* 0x000fe20003f0e200 */
[----:B------:R-:W-:-:S03]  /*0a40*/  HFMA2 R16, -RZ, RZ, 0.771484375, 0.21533203125 ;  /* 0x3a2c32e4ff107431 */ /* 0x000fc600000001ff */
[----:B------:R-:W-:-:S05]  /*0a50*/  FSEL R3, R3, |R4|, !P0 ;  /* 0x4000000403037208 */ /* 0x000fca0004000000 */
[----:B------:R-:W-:-:S05]  /*0a60*/  VIADD R0, R3, 0xc0cafb0d ;  /* 0xc0cafb0d03007836 */ /* 0x000fca0000000000 */
[----:B------:R-:W-:-:S05]  /*0a70*/  LOP3.LUT R0, R0, 0xff800000, RZ, 0xc0, !PT ;  /* 0xff80000000007812 */ /* 0x000fca00078ec0ff */
[----:B------:R-:W-:Y:S01]  /*0a80*/  IMAD.IADD R3, R3, 0x1, -R0 ;  /* 0x0000000103037824 */ /* 0x000fe200078e0a00 */
[----:B------:R-:W-:-:S03]  /*0a90*/  I2FP.F32.S32 R0, R0 ;  /* 0x0000000000007245 */ /* 0x000fc60000201400 */
[C---:B------:R-:W-:Y:S01]  /*0aa0*/  FADD R11, R3.reuse, 1 ;  /* 0x3f800000030b7421 */ /* 0x040fe20000000000 */
[----:B------:R-:W-:Y:S01]  /*0ab0*/  FADD R2, R3, -1 ;  /* 0xbf80000003027421 */ /* 0x000fe20000000000 */
[----:B------:R-:W-:Y:S02]  /*0ac0*/  FSEL R3, RZ, -24, P0 ;  /* 0xc1c00000ff037808 */ /* 0x000fe40000000000 */
[----:B------:R-:W-:Y:S01]  /*0ad0*/  FSETP.NEU.AND P0, PT, |R4|, +INF , PT ;  /* 0x7f8000000400780b */ /* 0x000fe20003f0d200 */
[----:B------:R-:W-:Y:S01]  /*0ae0*/  FADD R14, R2, R2 ;  /* 0x00000002020e7221 */ /* 0x000fe20000000000 */
[----:B------:R-:W0:Y:S01]  /*0af0*/  MUFU.RCP R11, R11 ;  /* 0x0000000b000b7308 */ /* 0x000e220000001000 */
[----:B------:R-:W-:Y:S01]  /*0b00*/  FFMA R0, R0, 1.1920928955078125e-07, R3 ;  /* 0x3400000000007823 */ /* 0x000fe20000000003 */
[----:B------:R-:W-:Y:S01]  /*0b10*/  FSETP.NEU.AND P0, PT, R4, RZ, P0 ;  /* 0x000000ff0400720b */ /* 0x000fe2000070d000 */
[----:B0-----:R-:W-:-:S04]  /*0b20*/  FMUL R15, R11, R14 ;  /* 0x0000000e0b0f7220 */ /* 0x001fc80000400000 */
[----:B------:R-:W-:Y:S01]  /*0b30*/  FADD R14, R2, -R15 ;  /* 0x8000000f020e7221 */ /* 0x000fe20000000000 */
[CC--:B------:R-:W-:Y:S01]  /*0b40*/  FMUL R3, R15.reuse, R15.reuse ;  /* 0x0000000f0f037220 */ /* 0x0c0fe20000400000 */
[----:B------:R-:W-:Y:S02]  /*0b50*/  FFMA R19, R15, 1.4426950216293334961, R0 ;  /* 0x3fb8aa3b0f137823 */ /* 0x000fe40000000000 */
[----:B------:R-:W-:Y:S01]  /*0b60*/  FADD R17, R14, R14 ;  /* 0x0000000e0e117221 */ /* 0x000fe20000000000 */
[C---:B------:R-:W-:Y:S01]  /*0b70*/  FFMA R14, R3.reuse, R16, 0.0032181653659790754318 ;  /* 0x3b52e7db030e7423 */ /* 0x040fe20000000010 */
[----:B------:R-:W-:Y:S02]  /*0b80*/  FADD R0, R0, -R19 ;  /* 0x8000001300007221 */ /* 0x000fe40000000000 */
[----:B------:R-:W-:Y:S01]  /*0b90*/  FFMA R2, R2, -R15, R17 ;  /* 0x8000000f02027223 */ /* 0x000fe20000000011 */
[----:B------:R-:W-:Y:S01]  /*0ba0*/  FFMA R14, R3, R14, 0.018033718690276145935 ;  /* 0x3c93bb73030e7423 */ /* 0x000fe2000000000e */
[----:B------:R-:W-:-:S02]  /*0bb0*/  FFMA R17, R15, 1.4426950216293334961, R0 ;  /* 0x3fb8aa3b0f117823 */ /* 0x000fc40000000000 */
[----:B------:R-:W-:Y:S01]  /*0bc0*/  FMUL R2, R11, R2 ;  /* 0x000000020b027220 */ /* 0x000fe20000400000 */
[----:B------:R-:W-:-:S03]  /*0bd0*/  FFMA R14, R3, R14, 0.12022458761930465698 ;  /* 0x3df6384f030e7423 */ /* 0x000fc6000000000e */
[----:B------:R-:W-:Y:S01]  /*0be0*/  FFMA R0, R2, 1.4426950216293334961, R17 ;  /* 0x3fb8aa3b02007823 */ /* 0x000fe20000000011 */
[----:B------:R-:W-:-:S03]  /*0bf0*/  FMUL R14, R3, R14 ;  /* 0x0000000e030e7220 */ /* 0x000fc60000400000 */
[----:B------:R-:W-:Y:S01]  /*0c00*/  FFMA R11, R15, 1.9251366722983220825e-08, R0 ;  /* 0x32a55e340f0b7823 */ /* 0x000fe20000000000 */
[----:B------:R-:W-:-:S04]  /*0c10*/  FMUL R3, R14, 3 ;  /* 0x404000000e037820 */ /* 0x000fc80000400000 */
[----:B------:R-:W-:Y:S01]  /*0c20*/  FFMA R3, R2, R3, R11 ;  /* 0x0000000302037223 */ /* 0x000fe2000000000b */
[----:B------:R-:W-:-:S03]  /*0c30*/  IMAD.MOV.U32 R11, RZ, RZ, 0x391fcb8e ;  /* 0x391fcb8eff0b7424 */ /* 0x000fc600078e00ff */
[----:B------:R-:W-:-:S04]  /*0c40*/  FFMA R14, R15, R14, R3 ;  /* 0x0000000e0f0e7223 */ /* 0x000fc80000000003 */
[----:B------:R-:W-:-:S04]  /*0c50*/  FADD R0, R19, R14 ;  /* 0x0000000e13007221 */ /* 0x000fc80000000000 */
[----:B------:R-:W-:Y:S01]  /*0c60*/  FMUL R3, R0, 2 ;  /* 0x4000000000037820 */ /* 0x000fe20000400000 */
[----:B------:R-:W-:-:S03]  /*0c70*/  FADD R19, -R19, R0 ;  /* 0x0000000013137221 */ /* 0x000fc60000000100 */
[----:B------:R-:W0:Y:S01]  /*0c80*/  FRND R2, R3 ;  /* 0x0000000300027307 */ /* 0x000e220000201000 */
[----:B------:R-:W-:Y:S01]  /*0c90*/  FADD R19, R14, -R19 ;  /* 0x800000130e137221 */ /* 0x000fe20000000000 */
[----:B------:R-:W-:Y:S01]  /*0ca0*/  FFMA R0, R0, 2, -R3 ;  /* 0x4000000000007823 */ /* 0x000fe20000000803 */
[----:B------:R-:W-:-:S03]  /*0cb0*/  FSETP.GT.AND P2, PT, |R3|, 152, PT ;  /* 0x431800000300780b */ /* 0x000fc60003f44200 */
[----:B------:R-:W-:Y:S01]  /*0cc0*/  FFMA R19, R19, 2, R0 ;  /* 0x4000000013137823 */ /* 0x000fe20000000000 */
[----:B0-----:R-:W-:Y:S01]  /*0cd0*/  FADD R0, R3, -R2 ;  /* 0x8000000203007221 */ /* 0x001fe20000000000 */
[----:B------:R-:W-:-:S03]  /*0ce0*/  FSETP.GT.AND P1, PT, R2, RZ, PT ;  /* 0x000000ff0200720b */ /* 0x000fc60003f24000 */
[----:B------:R-:W-:Y:S01]  /*0cf0*/  FADD R0, R0, R19 ;  /* 0x0000001300007221 */ /* 0x000fe20000000000 */
[----:B------:R-:W-:Y:S02]  /*0d00*/  SEL R2, RZ, 0x83000000, P1 ;  /* 0x83000000ff027807 */ /* 0x000fe40000800000 */
[----:B------:R-:W-:Y:S01]  /*0d10*/  FSETP.GEU.AND P1, PT, R3, RZ, PT ;  /* 0x000000ff0300720b */ /* 0x000fe20003f2e000 */
[----:B------:R-:W-:Y:S02]  /*0d20*/  FFMA R11, R0, R11, 0.0013391353422775864601 ;  /* 0x3aaf85ed000b7423 */ /* 0x000fe4000000000b */
[----:B------:R-:W-:Y:S02]  /*0d30*/  VIADD R14, R2, 0x7f000000 ;  /* 0x7f000000020e7836 */ /* 0x000fe40000000000 */
[C---:B------:R-:W-:Y:S02]  /*0d40*/  FFMA R15, R0.reuse, R11, 0.0096188392490148544312 ;  /* 0x3c1d9856000f7423 */ /* 0x040fe4000000000b */
[----:B------:R-:W0:Y:S02]  /*0d50*/  F2I.NTZ R11, R3 ;  /* 0x00000003000b7305 */ /* 0x000e240000203100 */
[----:B------:R-:W-:-:S04]  /*0d60*/  FFMA R15, R0, R15, 0.055503588169813156128 ;  /* 0x3d6357bb000f7423 */ /* 0x000fc8000000000f */
[----:B------:R-:W-:-:S04]  /*0d70*/  FFMA R15, R0, R15, 0.24022644758224487305 ;  /* 0x3e75fdec000f7423 */ /* 0x000fc8000000000f */
[----:B------:R-:W-:-:S04]  /*0d80*/  FFMA R15, R0, R15, 0.69314718246459960938 ;  /* 0x3f317218000f7423 */ /* 0x000fc8000000000f */
[----:B------:R-:W-:Y:S01]  /*0d90*/  FFMA R15, R0, R15, 1 ;  /* 0x3f800000000f7423 */ /* 0x000fe2000000000f */
[----:B0-----:R-:W-:Y:S02]  /*0da0*/  IMAD R2, R11, 0x800000, -R2 ;  /* 0x008000000b027824 */ /* 0x001fe400078e0a02 */
[----:B------:R-:W-:Y:S01]  /*0db0*/  @!P0 FADD R0, R4, R4 ;  /* 0x0000000404008221 */ /* 0x000fe20000000000 */
[----:B------:R-:W-:Y:S01]  /*0dc0*/  FSEL R11, RZ, +INF , !P1 ;  /* 0x7f800000ff0b7808 */ /* 0x000fe20004800000 */
[----:B------:R-:W-:-:S04]  /*0dd0*/  FMUL R15, R14, R15 ;  /* 0x0000000f0e0f7220 */ /* 0x000fc80000400000 */
[----:B------:R-:W-:Y:S01]  /*0de0*/  @!P2 FMUL R11, R2, R15 ;  /* 0x0000000f020ba220 */ /* 0x000fe20000400000 */
[----:B------:R-:W-:-:S07]  /*0df0*/  @!P0 LOP3.LUT R11, R0, 0x7fffffff, RZ, 0xc0, !PT ;  /* 0x7fffffff000b8812 */ /* 0x000fce00078ec0ff */
.L_x_6:
[----:B------:R-:W-:Y:S05]  /*0e00*/  BSYNC.RECONVERGENT B0 ;  /* 0x0000000000007941 */ /* 0x000fea0003800200 */
.L_x_5:
[----:B------:R-:W0:Y:S01]  /*0e10*/  LDCU.64 UR4, c[0x0][0x390] ;  /* 0x00007200ff0477ac */ /* 0x000e220008000a00 */
[----:B------:R-:W-:Y:S01]  /*0e20*/  FADD R11, -R11, 1 ;  /* 0x3f8000000b0b7421 */ /* 0x000fe20000000100 */
[----:B0-----:R-:W-:Y:S01]  /*0e30*/  I2FP.F32.S32 R3, UR4 ;  /* 0x0000000400037c45 */ /* 0x001fe20008201400 */
[----:B------:R-:W-:-:S03]  /*0e40*/  USHF.R.U32.HI UR4, URZ, 0x1, UR5 ;  /* 0x00000001ff047899 */ /* 0x000fc60008011605 */
[----:B------:R-:W0:Y:S08]  /*0e50*/  MUFU.RCP R0, R3 ;  /* 0x0000000300007308 */ /* 0x000e300000001000 */
[----:B------:R-:W1:Y:S01]  /*0e60*/  FCHK P0, R20, R3 ;  /* 0x0000000314007302 */ /* 0x000e620000000000 */
[----:B0-----:R-:W-:-:S04]  /*0e70*/  FFMA R15, -R3, R0, 1 ;  /* 0x3f800000030f7423 */ /* 0x001fc80000000100 */
[----:B------:R-:W-:-:S04]  /*0e80*/  FFMA R15, R0, R15, R0 ;  /* 0x0000000f000f7223 */ /* 0x000fc80000000000 */
[----:B------:R-:W-:-:S04]  /*0e90*/  FFMA R0, R20, R15, RZ ;  /* 0x0000000f14007223 */ /* 0x000fc800000000ff */
[----:B------:R-:W-:-:S04]  /*0ea0*/  FFMA R2, -R3, R0, R20 ;  /* 0x0000000003027223 */ /* 0x000fc80000000114 */
[----:B------:R-:W-:Y:S01]  /*0eb0*/  FFMA R0, R15, R2, R0 ;  /* 0x000000020f007223 */ /* 0x000fe20000000000 */
[----:B------:R-:W-:Y:S01]  /*0ec0*/  I2FP.F32.U32 R2, UR4 ;  /* 0x0000000400027c45 */ /* 0x000fe20008201000 */
[----:B-1----:R-:W-:Y:S06]  /*0ed0*/  @!P0 BRA `(.L_x_7) ;  /* 0x00000000000c8947 */ /* 0x002fec0003800000 */
[----:B------:R-:W-:Y:S02]  /*0ee0*/  MOV R0, R20 ;  /* 0x0000001400007202 */ /* 0x000fe40000000f00 */
[----:B------:R-:W-:-:S07]  /*0ef0*/  MOV R14, 0xf10 ;  /* 0x00000f10000e7802 */ /* 0x000fce0000000f00 */
[----:B------:R-:W-:Y:S05]  /*0f00*/  CALL.REL.NOINC `($__internal_2_$__cuda_sm3x_div_rn_noftz_f32_slowpath) ;  /* 0x0000004400907944 */ /* 0x000fea0003c00000 */
.L_x_7:
[----:B------:R-:W0:Y:S01]  /*0f10*/  MUFU.RCP R3, R2 ;  /* 0x0000000200037308 */ /* 0x000e220000001000 */
[----:B------:R-:W1:Y:S01]  /*0f20*/  LDCU UR4, c[0x0][0x394] ;  /* 0x00007280ff0477ac */ /* 0x000e620008000800 */
[----:B------:R-:W-:Y:S01]  /*0f30*/  FADD R21, R21, -R2 ;  /* 0x8000000215157221 */ /* 0x000fe20000000000 */
[----:B------:R-:W-:Y:S05]  /*0f40*/  BSSY.RECONVERGENT B0, `(.L_x_8) ;  /* 0x000000e000007945 */ /* 0x000fea0003800200 */
[----:B------:R-:W2:Y:S01]  /*0f50*/  FCHK P0, -R21, R2 ;  /* 0x0000000215007302 */ /* 0x000ea20000000100 */
[----:B0-----:R-:W-:-:S04]  /*0f60*/  FFMA R14, -R2, R3, 1 ;  /* 0x3f800000020e7423 */ /* 0x001fc80000000103 */
[----:B------:R-:W-:Y:S01]  /*0f70*/  FFMA R14, R3, R14, R3 ;  /* 0x0000000e030e7223 */ /* 0x000fe20000000003 */
[----:B-1----:R-:W-:-:S03]  /*0f80*/  I2FP.F32.U32 R3, UR4 ;  /* 0x0000000400037c45 */ /* 0x002fc60008201000 */
[----:B------:R-:W-:Y:S02]  /*0f90*/  FFMA R15, -R21, R14, RZ ;  /* 0x0000000e150f7223 */ /* 0x000fe400000001ff */
[----:B------:R-:W-:Y:S02]  /*0fa0*/  FMUL R20, R3, R0 ;  /* 0x0000000003147220 */ /* 0x000fe40000400000 */
[----:B------:R-:W-:-:S04]  /*0fb0*/  FFMA R16, -R2, R15, -R21 ;  /* 0x0000000f02107223 */ /* 0x000fc80000000915 */
[----:B------:R-:W-:Y:S01]  /*0fc0*/  FFMA R0, R14, R16, R15 ;  /* 0x000000100e007223 */ /* 0x000fe2000000000f */
[----:B--2---:R-:W-:Y:S06]  /*0fd0*/  @!P0 BRA `(.L_x_9) ;  /* 0x0000000000108947 */ /* 0x004fec0003800000 */
[----:B------:R-:W-:Y:S01]  /*0fe0*/  FADD R0, -R21, -RZ ;  /* 0x800000ff15007221 */ /* 0x000fe20000000100 */
[----:B------:R-:W-:Y:S01]  /*0ff0*/  IMAD.MOV.U32 R3, RZ, RZ, R2 ;  /* 0x000000ffff037224 */ /* 0x000fe200078e0002 */
[----:B------:R-:W-:-:S07]  /*1000*/  MOV R14, 0x1020 ;  /* 0x00001020000e7802 */ /* 0x000fce0000000f00 */
[----:B------:R-:W-:Y:S05]  /*1010*/  CALL.REL.NOINC `($__internal_2_$__cuda_sm3x_div_rn_noftz_f32_slowpath) ;  /* 0x00000044004c7944 */ /* 0x000fea0003c00000 */
.L_x_9:
[----:B------:R-:W-:Y:S05]  /*1020*/  BSYNC.RECONVERGENT B0 ;  /* 0x0000000000007941 */ /* 0x000fea0003800200 */
.L_x_8:
[----:B------:R-:W-:Y:S01]  /*1030*/  FMUL R2, R20, R0 ;  /* 0x0000000014027220 */ /* 0x000fe20000400000 */
[----:B------:R-:W-:Y:S01]  /*1040*/  BSSY.RECONVERGENT B0, `(.L_x_10) ;  /* 0x0000008000007945 */ /* 0x000fe20003800200 */
[----:B------:R-:W-:Y:S01]  /*1050*/  IMAD.MOV.U32 R0, RZ, RZ, RZ ;  /* 0x000000ffff007224 */ /* 0x000fe200078e00ff */
[----:B------:R-:W-:Y:S01]  /*1060*/  MOV R3, 0x40000000 ;  /* 0x4000000000037802 */ /* 0x000fe20000000f00 */
[----:B------:R-:W0:Y:S01]  /*1070*/  F2F.F64.F32 R20, R2 ;  /* 0x0000000200147310 */ /* 0x000e220000201800 */
[----:B------:R-:W-:Y:S01]  /*1080*/  MOV R28, 0x10c0 ;  /* 0x000010c0001c7802 */ /* 0x000fe20000000f00 */
[----:B0-----:R-:W-:-:S10]  /*1090*/  DADD R14, -RZ, |R20| ;  /* 0x00000000ff0e7229 */ /* 0x001fd40000000514 */
[----:B------:R-:W-:-:S07]  /*10a0*/  IMAD.MOV.U32 R41, RZ, RZ, R15 ;  /* 0x000000ffff297224 */ /* 0x000fce00078e000f */
[----:B------:R-:W-:Y:S05]  /*10b0*/  CALL.REL.NOINC `($resultPixel$__internal_accurate_pow) ;  /* 0x0000004800bc7944 */ /* 0x000fea0003c00000 */
[----:B------:R-:W-:Y:S05]  /*10c0*/  BSYNC.RECONVERGENT B0 ;  /* 0x0000000000007941 */ /* 0x000fea0003800200 */
.L_x_10:
[----:B------:R-:W-:Y:S01]  /*10d0*/  DADD R14, R20, 2 ;  /* 0x40000000140e7429 */ /* 0x000fe20000000000 */
[----:B------:R-:W-:Y:S01]  /*10e0*/  FSETP.NEU.AND P0, PT, R2, RZ, PT ;  /* 0x000000ff0200720b */ /* 0x000fe20003f0d000 */
[----:B------:R-:W-:Y:S08]  /*10f0*/  BSSY.RECONVERGENT B0, `(.L_x_11) ;  /* 0x000000d000007945 */ /* 0x000ff00003800200 */
[----:B------:R-:W-:Y:S01]  /*1100*/  LOP3.LUT R14, R15, 0x7ff00000, RZ, 0xc0, !PT ;  /* 0x7ff000000f0e7812 */ /* 0x000fe200078ec0ff */
[----:B------:R-:W-:-:S03]  /*1110*/  IMAD.MOV.U32 R15, RZ, RZ, R3 ;  /* 0x000000ffff0f7224 */ /* 0x000fc600078e0003 */
[----:B------:R-:W-:Y:S01]  /*1120*/  ISETP.NE.AND P1, PT, R14, 0x7ff00000, PT ;  /* 0x7ff000000e00780c */ /* 0x000fe20003f25270 */
[----:B------:R-:W-:Y:S01]  /*1130*/  IMAD.MOV.U32 R14, RZ, RZ, R0 ;  /* 0x000000ffff0e7224 */ /* 0x000fe200078e0000 */
[----:B------:R-:W-:-:S11]  /*1140*/  @!P0 CS2R R14, SRZ ;  /* 0x00000000000e8805 */ /* 0x000fd6000001ff00 */
[----:B------:R-:W-:Y:S05]  /*1150*/  @P1 BRA `(.L_x_12) ;  /* 0x0000000000181947 */ /* 0x000fea0003800000 */
[----:B------:R-:W-:-:S13]  /*1160*/  FSETP.NAN.AND P0, PT, R2, R2, PT ;  /* 0x000000020200720b */ /* 0x000fda0003f08000 */
[----:B------:R-:W-:Y:S01]  /*1170*/  @P0 DADD R14, R20, 2 ;  /* 0x40000000140e0429 */ /* 0x000fe20000000000 */
[----:B------:R-:W-:Y:S10]  /*1180*/  @P0 BRA `(.L_x_12) ;  /* 0x00000000000c0947 */ /* 0x000ff40003800000 */
[----:B------:R-:W-:-:S14]  /*1190*/  DSETP.NEU.AND P0, PT, |R20|, +INF , PT ;  /* 0x7ff000001400742a */ /* 0x000fdc0003f0d200 */
[----:B------:R-:W-:Y:S01]  /*11a0*/  @!P0 IMAD.MOV.U32 R14, RZ, RZ, 0x0 ;  /* 0x00000000ff0e8424 */ /* 0x000fe200078e00ff */
[----:B------:R-:W-:-:S07]  /*11b0*/  @!P0 MOV R15, 0x7ff00000 ;  /* 0x7ff00000000f8802 */ /* 0x000fce0000000f00 */
.L_x_12:
[----:B------:R-:W-:Y:S05]  /*11c0*/  BSYNC.RECONVERGENT B0 ;  /* 0x0000000000007941 */ /* 0x000fea0003800200 */
.L_x_11:
[----:B------:R-:W-:Y:S01]  /*11d0*/  DADD R30, -R14, 1 ;  /* 0x3ff000000e1e7429 */ /* 0x000fe20000000100 */
[----:B------:R-:W-:Y:S01]  /*11e0*/  IMAD.MOV.U32 R18, RZ, RZ, 0x0 ;  /* 0x00000000ff127424 */ /* 0x000fe200078e00ff */
[----:B------:R-:W-:Y:S01]  /*11f0*/  BSSY.RECONVERGENT B0, `(.L_x_13) ;  /* 0x0000017000007945 */ /* 0x000fe20003800200 */
[----:B------:R-:W-:Y:S01]  /*1200*/  IMAD.MOV.U32 R19, RZ, RZ, 0x3fd80000 ;  /* 0x3fd80000ff137424 */ /* 0x000fe200078e00ff */
[----:B------:R-:W-:Y:S02]  /*1210*/  FSETP.NEU.AND P0, PT, R2, 1, PT ;  /* 0x3f8000000200780b */ /* 0x000fe40003f0d000 */
[----:B------:R-:W0:Y:S04]  /*1220*/  MUFU.RSQ64H R17, R31 ;  /* 0x0000001f00117308 */ /* 0x000e280000001c00 */
[----:B------:R-:W-:-:S05]  /*1230*/  VIADD R16, R31, 0xfcb00000 ;  /* 0xfcb000001f107836 */ /* 0x000fca0000000000 */
[----:B------:R-:W-:Y:S01]  /*1240*/  ISETP.GE.U32.AND P1, PT, R16, 0x7ca00000, PT ;  /* 0x7ca000001000780c */ /* 0x000fe20003f26070 */
[----:B0-----:R-:W-:-:S08]  /*1250*/  DMUL R14, R16, R16 ;  /* 0x00000010100e7228 */ /* 0x001fd00000000000 */
[----:B------:R-:W-:-:S08]  /*1260*/  DFMA R14, R30, -R14, 1 ;  /* 0x3ff000001e0e742b */ /* 0x000fd0000000080e */
[----:B------:R-:W-:Y:S02]  /*1270*/  DFMA R18, R14, R18, 0.5 ;  /* 0x3fe000000e12742b */ /* 0x000fe40000000012 */
[----:B------:R-:W-:-:S08]  /*1280*/  DMUL R14, R16, R14 ;  /* 0x0000000e100e7228 */ /* 0x000fd00000000000 */
[----:B------:R-:W-:-:S08]  /*1290*/  DFMA R28, R18, R14, R16 ;  /* 0x0000000e121c722b */ /* 0x000fd00000000010 */
[----:B------:R-:W-:Y:S02]  /*12a0*/  DMUL R14, R30, R28 ;  /* 0x0000001c1e0e7228 */ /* 0x000fe40000000000 */
[----:B------:R-:W-:Y:S01]  /*12b0*/  IADD3 R21, PT, PT, R29, -0x100000, RZ ;  /* 0xfff000001d157810 */ /* 0x000fe20007ffe0ff */
[----:B------:R-:W-:-:S05]  /*12c0*/  IMAD.MOV.U32 R20, RZ, RZ, R28 ;  /* 0x000000ffff147224 */ /* 0x000fca00078e001c */
[----:B------:R-:W-:-:S08]  /*12d0*/  DFMA R22, R14, -R14, R30 ;  /* 0x8000000e0e16722b */ /* 0x000fd0000000001e */
[----:B------:R-:W-:Y:S01]  /*12e0*/  DFMA R18, R22, R20, R14 ;  /* 0x000000141612722b */ /* 0x000fe2000000000e */
[----:B------:R-:W-:Y:S10]  /*12f0*/  @!P1 BRA `(.L_x_14) ;  /* 0x0000000000189947 */ /* 0x000ff40003800000 */
[----:B------:R-:W-:Y:S01]  /*1300*/  IMAD.MOV.U32 R55, RZ, RZ, R31 ;  /* 0x000000ffff377224 */ /* 0x000fe200078e001f */
[----:B------:R-:W-:Y:S01]  /*1310*/  MOV R19, R23 ;  /* 0x0000001700137202 */ /* 0x000fe20000000f00 */
[----:B------:R-:W-:Y:S01]  /*1320*/  IMAD.MOV.U32 R18, RZ, RZ, R22 ;  /* 0x000000ffff127224 */ /* 0x000fe200078e0016 */
[----:B------:R-:W-:Y:S01]  /*1330*/  MOV R0, 0x1360 ;  /* 0x0000136000007802 */ /* 0x000fe20000000f00 */
[----:B------:R-:W-:-:S07]  /*1340*/  IMAD.MOV.U32 R17, RZ, RZ, R21 ;  /* 0x000000ffff117224 */ /* 0x000fce00078e0015 */
[----:B------:R-:W-:Y:S05]  /*1350*/  CALL.REL.NOINC `($__internal_0_$__cuda_sm20_dsqrt_rn_f64_mediumpath_v1) ;  /* 0x0000003c00747944 */ /* 0x000fea0003c00000 */
.L_x_14:
[----:B------:R-:W-:Y:S05]  /*1360*/  BSYNC.RECONVERGENT B0 ;  /* 0x0000000000007941 */ /* 0x000fea0003800200 */
.L_x_13:
[----:B------:R-:W0:Y:S01]  /*1370*/  LDCU UR4, c[0x0][0x3bc] ;  /* 0x00007780ff0477ac */ /* 0x000e220008000800 */
[----:B------:R-:W1:Y:S02]  /*1380*/  F2F.F32.F64 R18, R18 ;  /* 0x0000001200127310 */ /* 0x000e640000301000 */
[----:B-1----:R-:W-:Y:S02]  /*1390*/  FSEL R15, R18, RZ, P0 ;  /* 0x000000ff120f7208 */ /* 0x002fe40000000000 */
[----:B0-----:R-:W-:-:S13]  /*13a0*/  FSETP.NEU.AND P1, PT, RZ, UR4, PT ;  /* 0x00000004ff007c0b */ /* 0x001fda000bf2d000 */
[----:B------:R-:W-:Y:S05]  /*13b0*/  @!P1 BRA `(.L_x_15) ;  /* 0x0000000c00b89947 */ /* 0x000fea0003800000 */
[----:B------:R-:W0:Y:S02]  /*13c0*/  LDC R3, c[0x3][RZ] ;  /* 0x00c00000ff037b82 */ /* 0x000e240000000800 */
[----:B0-----:R-:W-:-:S04]  /*13d0*/  FMUL R3, R3, UR4 ;  /* 0x0000000403037c20 */ /* 0x001fc80008400000 */
[C---:B------:R-:W-:Y:S01]  /*13e0*/  FMUL R0, R3.reuse, 0.63661974668502807617 ;  /* 0x3f22f98303007820 */ /* 0x040fe20000400000 */
[----:B------:R-:W-:-:S04]  /*13f0*/  FSETP.GE.AND P0, PT, |R3|, 105615, PT ;  /* 0x47ce47800300780b */ /* 0x000fc80003f06200 */
[----:B------:R-:W-:Y:S01]  /*1400*/  P2R R18, PR, RZ, 0x1 ;  /* 0x00000001ff127803 */ /* 0x000fe20000000000 */
[----:B------:R-:W0:Y:S02]  /*1410*/  F2I.NTZ R0, R0 ;  /* 0x0000000000007305 */ /* 0x000e240000203100 */
[----:B0-----:R-:W-:Y:S01]  /*1420*/  I2FP.F32.S32 R14, R0 ;  /* 0x00000000000e7245 */ /* 0x001fe20000201400 */
[----:B------:R-:W-:-:S04]  /*1430*/  IMAD.MOV.U32 R16, RZ, RZ, R0 ;  /* 0x000000ffff107224 */ /* 0x000fc800078e0000 */
[----:B------:R-:W-:-:S04]  /*1440*/  FFMA R17, R14, -1.5707962512969970703, R3 ;  /* 0xbfc90fda0e117823 */ /* 0x000fc80000000003 */
[----:B------:R-:W-:-:S04]  /*1450*/  FFMA R17, R14, -7.5497894158615963534e-08, R17 ;  /* 0xb3a221680e117823 */ /* 0x000fc80000000011 */
[----:B------:R-:W-:-:S04]  /*1460*/  FFMA R14, R14, -5.3903029534742383927e-15, R17 ;  /* 0xa7c234c50e0e7823 */ /* 0x000fc80000000011 */
[----:B------:R-:W-:Y:S01]  /*1470*/  IMAD.MOV.U32 R17, RZ, RZ, R14 ;  /* 0x000000ffff117224 */ /* 0x000fe200078e000e */
[----:B------:R-:W-:Y:S06]  /*1480*/  @!P0 BRA `(.L_x_16) ;  /* 0x0000000400708947 */ /* 0x000fec0003800000 */
[----:B------:R-:W-:-:S13]  /*1490*/  FSETP.NEU.AND P0, PT, |R3|, +INF , PT ;  /* 0x7f8000000300780b */ /* 0x000fda0003f0d200 */
[----:B------:R-:W-:Y:S01]  /*14a0*/  @!P0 FMUL R17, RZ, R3 ;  /* 0x00000003ff118220 */ /* 0x000fe20000400000 */
[----:B------:R-:W-:Y:S01]  /*14b0*/  @!P0 MOV R0, RZ ;  /* 0x000000ff00008202 */ /* 0x000fe20000000f00 */
[----:B------:R-:W-:Y:S06]  /*14c0*/  @!P0 BRA `(.L_x_16) ;  /* 0x0000000400608947 */ /* 0x000fec0003800000 */
[----:B------:R-:W-:Y:S01]  /*14d0*/  IMAD.SHL.U32 R0, R3, 0x100, RZ ;  /* 0x0000010003007824 */ /* 0x000fe200078e00ff */
[----:B------:R-:W-:Y:S01]  /*14e0*/  CS2R R22, SRZ ;  /* 0x0000000000167805 */ /* 0x000fe2000001ff00 */
[----:B------:R-:W-:Y:S01]  /*14f0*/  IMAD.MOV.U32 R25, RZ, RZ, RZ ;  /* 0x000000ffff197224 */ /* 0x000fe200078e00ff */
[----:B------:R-:W0:Y:S02]  /*1500*/  LDCU.64 UR6, c[0x4][URZ] ;  /* 0x01000000ff0677ac */ /* 0x000e240008000a00 */
[----:B------:R-:W-:Y:S01]  /*1510*/  LOP3.LUT R0, R0, 0x80000000, RZ, 0xfc, !PT ;  /* 0x8000000000007812 */ /* 0x000fe200078efcff */
[----:B------:R-:W-:-:S06]  /*1520*/  UMOV UR4, URZ ;  /* 0x000000ff00047c82 */ /* 0x000fcc0008000000 */
.L_x_17:
[----:B0-----:R-:W-:Y:S01]  /*1530*/  IMAD.U32 R20, RZ, RZ, UR6 ;  /* 0x00000006ff147e24 */ /* 0x001fe2000f8e00ff */
[----:B------:R-:W-:-:S05]  /*1540*/  MOV R21, UR7 ;  /* 0x0000000700157c02 */ /* 0x000fca0008000f00 */
        /* <DEDUP_REMOVED lines=9> */
[----:B------:R-:W-:Y:S01]  /*15e0*/  ISETP.EQ.AND P5, PT, R22, 0x14, PT ;  /* 0x000000141600780c */ /* 0x000fe20003fa2270 */
[----:B--2---:R-:W-:-:S03]  /*15f0*/  IMAD.WIDE.U32 R18, R19, R0, RZ ;  /* 0x0000000013127225 */ /* 0x004fc600078e00ff */
[----:B------:R-:W-:-:S05]  /*1600*/  IADD3 R17, P2, PT, R18, R23, RZ ;  /* 0x0000001712117210 */ /* 0x000fca0007f5e0ff */
[----:B------:R-:W-:Y:S01]  /*1610*/  IMAD.X R23, R19, 0x1, R25, P2 ;  /* 0x0000000113177824 */ /* 0x000fe200010e0619 */
[C---:B------:R-:W-:Y:S01]  /*1620*/  ISETP.EQ.AND P2, PT, R22.reuse, 0x8, PT ;  /* 0x000000081600780c */ /* 0x040fe20003f42270 */
[--C-:B------:R-:W-:Y:S01]  /*1630*/  @P0 IMAD.MOV.U32 R10, RZ, RZ, R17.reuse ;  /* 0x000000ffff0a0224 */ /* 0x100fe200078e0011 */
[----:B------:R-:W-:Y:S01]  /*1640*/  IADD3 R22, PT, PT, R22, 0x4, RZ ;  /* 0x0000000416167810 */ /* 0x000fe20007ffe0ff */
[--C-:B------:R-:W-:Y:S02]  /*1650*/  @P1 IMAD.MOV.U32 R9, RZ, RZ, R17.reuse ;  /* 0x000000ffff091224 */ /* 0x100fe400078e0011 */
[--C-:B------:R-:W-:Y:S02]  /*1660*/  @P3 IMAD.MOV.U32 R6, RZ, RZ, R17.reuse ;  /* 0x000000ffff063224 */ /* 0x100fe400078e0011 */
[--C-:B------:R-:W-:Y:S02]  /*1670*/  @P4 IMAD.MOV.U32 R7, RZ, RZ, R17.reuse ;  /* 0x000000ffff074224 */ /* 0x100fe400078e0011 */
[----:B------:R-:W-:-:S04]  /*1680*/  @P5 IMAD.MOV.U32 R8, RZ, RZ, R17 ;  /* 0x000000ffff085224 */ /* 0x000fc800078e0011 */
[----:B------:R-:W-:Y:S01]  /*1690*/  @P2 MOV R5, R17 ;  /* 0x0000001100052202 */ /* 0x000fe20000000f00 */
        /* <DEDUP_REMOVED lines=12> */
[----:B------:R-:W-:-:S03]  /*1760*/  ISETP.EQ.AND P5, PT, R20, 0x4, PT ;  /* 0x000000041400780c */ /* 0x000fc60003fa2270 */
[----:B------:R-:W-:Y:S01]  /*1770*/  @P3 IMAD.MOV.U32 R17, RZ, RZ, R10 ;  /* 0x000000ffff113224 */ /* 0x000fe200078e000a */
[C---:B------:R-:W-:Y:S01]  /*1780*/  ISETP.EQ.AND P3, PT, R20.reuse, -0x4, PT ;  /* 0xfffffffc1400780c */ /* 0x040fe20003f62270 */
[--C-:B------:R-:W-:Y:S01]  /*1790*/  @P4 IMAD.MOV.U32 R17, RZ, RZ, R9.reuse ;  /* 0x000000ffff114224 */ /* 0x100fe200078e0009 */
[----:B------:R-:W-:Y:S01]  /*17a0*/  @P4 MOV R18, R10 ;  /* 0x0000000a00124202 */ /* 0x000fe20000000f00 */
[----:B------:R-:W-:Y:S01]  /*17b0*/  @P0 IMAD.MOV.U32 R18, RZ, RZ, R9 ;  /* 0x000000ffff120224 */ /* 0x000fe200078e0009 */
[----:B------:R-:W-:Y:S01]  /*17c0*/  ISETP.EQ.AND P4, PT, R20, RZ, PT ;  /* 0x000000ff1400720c */ /* 0x000fe20003f82270 */
[----:B------:R-:W-:Y:S01]  /*17d0*/  @P0 IMAD.MOV.U32 R17, RZ, RZ, R5 ;  /* 0x000000ffff110224 */ /* 0x000fe200078e0005 */
[----:B------:R-:W-:Y:S01]  /*17e0*/  @P1 MOV R18, R5 ;  /* 0x0000000500121202 */ /* 0x000fe20000000f00 */
[--C-:B------:R-:W-:Y:S02]  /*17f0*/  @P1 IMAD.MOV.U32 R17, RZ, RZ, R6.reuse ;  /* 0x000000ffff111224 */ /* 0x100fe400078e0006 */
[----:B------:R-:W-:-:S02]  /*1800*/  @P2 IMAD.MOV.U32 R18, RZ, RZ, R6 ;  /* 0x000000ffff122224 */ /* 0x000fc400078e0006 */
[----:B------:R-:W-:Y:S02]  /*1810*/  @P2 IMAD.MOV.U32 R17, RZ, RZ, R7 ;  /* 0x000000ffff112224 */ /* 0x000fe400078e0007 */
[----:B------:R-:W-:Y:S01]  /*1820*/  @P3 MOV R18, R7 ;  /* 0x0000000700123202 */ /* 0x000fe20000000f00 */
[----:B------:R-:W-:-:S03]  /*1830*/  @P3 IMAD.MOV.U32 R17, RZ, RZ, R8 ;  /* 0x000000ffff113224 */ /* 0x000fc600078e0008 */
[----:B------:R-:W-:Y:S01]  /*1840*/  @P4 IMAD.MOV.U32 R18, RZ, RZ, R8 ;  /* 0x000000ffff124224 */ /* 0x000fe200078e0008 */
[----:B------:R-:W-:Y:S01]  /*1850*/  @P5 MOV R18, R23 ;  /* 0x0000001700125202 */ /* 0x000fe20000000f00 */
[----:B------:R-:W-:Y:S01]  /*1860*/  @P4 IMAD.MOV.U32 R17, RZ, RZ, R23 ;  /* 0x000000ffff114224 */ /* 0x000fe200078e0017 */
[----:B------:R-:W-:Y:S06]  /*1870*/  @!P6 BRA `(.L_x_18) ;  /* 0x00000000002ce947 */ /* 0x000fec0003800000 */
[----:B------:R-:W-:Y:S01]  /*1880*/  @P0 IMAD.MOV.U32 R19, RZ, RZ, R10 ;  /* 0x000000ffff130224 */ /* 0x000fe200078e000a */
[----:B------:R-:W-:Y:S01]  /*1890*/  ISETP.EQ.AND P0, PT, R20, 0x8, PT ;  /* 0x000000081400780c */ /* 0x000fe20003f02270 */
[----:B------:R-:W-:Y:S01]  /*18a0*/  @P1 IMAD.MOV.U32 R19, RZ, RZ, R9 ;  /* 0x000000ffff131224 */ /* 0x000fe200078e0009 */
[----:B------:R-:W-:Y:S01]  /*18b0*/  LOP3.LUT R0, R0, 0x1f, RZ, 0xc0, !PT ;  /* 0x0000001f00007812 */ /* 0x000fe200078ec0ff */
[----:B------:R-:W-:Y:S01]  /*18c0*/  @P2 IMAD.MOV.U32 R19, RZ, RZ, R5 ;  /* 0x000000ffff132224 */ /* 0x000fe200078e0005 */
[----:B------:R-:W-:Y:S01]  /*18d0*/  @P3 MOV R19, R6 ;  /* 0x0000000600133202 */ /* 0x000fe20000000f00 */
[----:B------:R-:W-:Y:S01]  /*18e0*/  @P4 IMAD.MOV.U32 R19, RZ, RZ, R7 ;  /* 0x000000ffff134224 */ /* 0x000fe200078e0007 */
[----:B------:R-:W-:Y:S01]  /*18f0*/  SHF.L.W.U32.HI R17, R18, R0, R17 ;  /* 0x0000000012117219 */ /* 0x000fe20000010e11 */
[----:B------:R-:W-:-:S06]  /*1900*/  @P5 IMAD.MOV.U32 R19, RZ, RZ, R8 ;  /* 0x000000ffff135224 */ /* 0x000fcc00078e0008 */
[----:B------:R-:W-:-:S05]  /*1910*/  @P0 IMAD.MOV.U32 R19, RZ, RZ, R23 ;  /* 0x000000ffff130224 */ /* 0x000fca00078e0017 */
[----:B------:R-:W-:-:S07]  /*1920*/  SHF.L.W.U32.HI R18, R19, R0, R18 ;  /* 0x0000000013127219 */ /* 0x000fce0000010e12 */
.L_x_18:
[C---:B------:R-:W-:Y:S01]  /*1930*/  SHF.L.W.U32.HI R22, R18.reuse, 0x2, R17 ;  /* 0x0000000212167819 */ /* 0x040fe20000010e11 */
[----:B------:R-:W-:Y:S01]  /*1940*/  UMOV UR4, 0x54442d19 ;  /* 0x54442d1900047882 */ /* 0x000fe20000000000 */
[----:B------:R-:W-:Y:S01]  /*1950*/  SHF.L.U32 R18, R18, 0x2, RZ ;  /* 0x0000000212127819 */ /* 0x000fe200000006ff */
        /* <DEDUP_REMOVED lines=10> */
[----:B------:R-:W-:-:S04]  /*1a00*/  IMAD.MOV R17, RZ, RZ, -R0 ;  /* 0x000000ffff117224 */ /* 0x000fc800078e0a00 */
[----:B------:R-:W-:Y:S01]  /*1a10*/  @!P0 IMAD.MOV.U32 R0, RZ, RZ, R17 ;  /* 0x000000ffff008224 */ /* 0x000fe200078e0011 */
[----:B0-----:R-:W-:-:S10]  /*1a20*/  DMUL R18, R18, UR4 ;  /* 0x0000000412127c28 */ /* 0x001fd40008000000 */
[----:B------:R-:W0:Y:S02]  /*1a30*/  F2F.F32.F64 R18, R18 ;  /* 0x0000001200127310 */ /* 0x000e240000301000 */
[----:B0-----:R-:W-:-:S07]  /*1a40*/  FSEL R17, -R18, R18, !P1 ;  /* 0x0000001212117208 */ /* 0x001fce0004800100 */
.L_x_16:
[----:B------:R-:W-:Y:S02]  /*1a50*/  IMAD.MOV.U32 R18, RZ, RZ, 0x37cbac00 ;  /* 0x37cbac00ff127424 */ /* 0x000fe400078e00ff */
[----:B------:R-:W-:Y:S01]  /*1a60*/  FMUL R19, R17, R17 ;  /* 0x0000001111137220 */ /* 0x000fe20000400000 */
[C---:B------:R-:W-:Y:S01]  /*1a70*/  LOP3.LUT R21, R0.reuse, 0x1, RZ, 0xc0, !PT ;  /* 0x0000000100157812 */ /* 0x040fe200078ec0ff */
[----:B------:R-:W-:Y:S01]  /*1a80*/  VIADD R0, R0, 0x1 ;  /* 0x0000000100007836 */ /* 0x000fe20000000000 */
[----:B------:R-:W-:Y:S01]  /*1a90*/  MOV R22, 0x3c0885e4 ;  /* 0x3c0885e400167802 */ /* 0x000fe20000000f00 */
[----:B------:R-:W-:Y:S01]  /*1aa0*/  FFMA R20, R19, R18, -0.0013887860113754868507 ;  /* 0xbab607ed13147423 */ /* 0x000fe20000000012 */
[----:B------:R-:W-:Y:S01]  /*1ab0*/  ISETP.NE.U32.AND P0, PT, R21, 0x1, PT ;  /* 0x000000011500780c */ /* 0x000fe20003f05070 */
[----:B------:R-:W-:Y:S01]  /*1ac0*/  IMAD.MOV.U32 R21, RZ, RZ, 0x3e2aaaa8 ;  /* 0x3e2aaaa8ff157424 */ /* 0x000fe200078e00ff */
[----:B------:R-:W-:Y:S02]  /*1ad0*/  FSETP.GE.AND P2, PT, |R3|, 105615, PT ;  /* 0x47ce47800300780b */ /* 0x000fe40003f46200 */
[----:B------:R-:W-:-:S02]  /*1ae0*/  FSEL R20, R20, -0.00019574658654164522886, P0 ;  /* 0xb94d415314147808 */ /* 0x000fc40000000000 */
[----:B------:R-:W-:Y:S02]  /*1af0*/  FSEL R22, R22, 0.041666727513074874878, !P0 ;  /* 0x3d2aaabb16167808 */ /* 0x000fe40004000000 */
[----:B------:R-:W-:Y:S02]  /*1b00*/  LOP3.LUT P1, RZ, R0, 0x2, RZ, 0xc0, !PT ;  /* 0x0000000200ff7812 */ /* 0x000fe4000782c0ff */
[----:B------:R-:W-:Y:S01]  /*1b10*/  FSEL R0, R17, 1, !P0 ;  /* 0x3f80000011007808 */ /* 0x000fe20004000000 */
[----:B------:R-:W-:Y:S01]  /*1b20*/  FFMA R20, R19, R20, R22 ;  /* 0x0000001413147223 */ /* 0x000fe20000000016 */
[----:B------:R-:W-:-:S03]  /*1b30*/  FSEL R21, -R21, -0.4999999701976776123, !P0 ;  /* 0xbeffffff15157808 */ /* 0x000fc60004000100 */
[C---:B------:R-:W-:Y:S02]  /*1b40*/  FFMA R17, R19.reuse, R0, RZ ;  /* 0x0000000013117223 */ /* 0x040fe400000000ff */
[----:B------:R-:W-:-:S04]  /*1b50*/  FFMA R20, R19, R20, R21 ;  /* 0x0000001413147223 */ /* 0x000fc80000000015 */
[----:B------:R-:W-:-:S04]  /*1b60*/  FFMA R17, R17, R20, R0 ;  /* 0x0000001411117223 */ /* 0x000fc80000000000 */
[----:B------:R-:W-:Y:S01]  /*1b70*/  @P1 FADD R17, RZ, -R17 ;  /* 0x80000011ff111221 */ /* 0x000fe20000000000 */
[----:B------:R-:W-:Y:S06]  /*1b80*/  @!P2 BRA `(.L_x_19) ;  /* 0x000000040074a947 */ /* 0x000fec0003800000 */
[----:B------:R-:W-:-:S13]  /*1b90*/  FSETP.NEU.AND P0, PT, |R3|, +INF , PT ;  /* 0x7f8000000300780b */ /* 0x000fda0003f0d200 */
[----:B------:R-:W-:Y:S01]  /*1ba0*/  @!P0 FMUL R14, RZ, R3 ;  /* 0x00000003ff0e8220 */ /* 0x000fe20000400000 */
[----:B------:R-:W-:Y:S01]  /*1bb0*/  @!P0 IMAD.MOV.U32 R16, RZ, RZ, RZ ;  /* 0x000000ffff108224 */ /* 0x000fe200078e00ff */
[----:B------:R-:W-:Y:S06]  /*1bc0*/  @!P0 BRA `(.L_x_19) ;  /* 0x0000000400648947 */ /* 0x000fec0003800000 */
[----:B------:R-:W-:Y:S01]  /*1bd0*/  SHF.L.U32 R0, R3, 0x8, RZ ;  /* 0x0000000803007819 */ /* 0x000fe200000006ff */
[----:B------:R-:W-:Y:S01]  /*1be0*/  IMAD.MOV.U32 R25, RZ, RZ, RZ ;  /* 0x000000ffff197224 */ /* 0x000fe200078e00ff */
[----:B------:R-:W0:Y:S01]  /*1bf0*/  LDCU.64 UR6, c[0x4][URZ] ;  /* 0x01000000ff0677ac */ /* 0x000e220008000a00 */
[----:B------:R-:W-:Y:S01]  /*1c00*/  IMAD.MOV.U32 R19, RZ, RZ, RZ ;  /* 0x000000ffff137224 */ /* 0x000fe200078e00ff */
[----:B------:R-:W-:Y:S01]  /*1c10*/  LOP3.LUT R27, R0, 0x80000000, RZ, 0xfc, !PT ;  /* 0x80000000001b7812 */ /* 0x000fe200078efcff */
[----:B------:R-:W-:Y:S01]  /*1c20*/  IMAD.MOV.U32 R14, RZ, RZ, RZ ;  /* 0x000000ffff0e7224 */ /* 0x000fe200078e00ff */
[----:B------:R-:W-:-:S06]  /*1c30*/  UMOV UR4, URZ ;  /* 0x000000ff00047c82 */ /* 0x000fcc0008000000 */
.L_x_20:
        /* <DEDUP_REMOVED lines=43> */
[----:B------:R-:W-:Y:S02]  /*1ef0*/  @P1 IMAD.MOV.U32 R14, RZ, RZ, R5 ;  /* 0x000000ffff0e1224 */ /* 0x000fe400078e0005 */
[--C-:B------:R-:W-:Y:S01]  /*1f00*/  @P1 IMAD.MOV.U32 R0, RZ, RZ, R6.reuse ;  /* 0x000000ffff001224 */ /* 0x100fe200078e0006 */
[----:B------:R-:W-:Y:S01]  /*1f10*/  @P0 MOV R0, R7 ;  /* 0x0000000700000202 */ /* 0x000fe20000000f00 */
[----:B------:R-:W-:-:S02]  /*1f20*/  @P0 IMAD.MOV.U32 R14, RZ, RZ, R6 ;  /* 0x000000ffff0e0224 */ /* 0x000fc400078e0006 */
[----:B------:R-:W-:Y:S02]  /*1f30*/  @P3 IMAD.MOV.U32 R14, RZ, RZ, R7 ;  /* 0x000000ffff0e3224 */ /* 0x000fe400078e0007 */
[--C-:B------:R-:W-:Y:S01]  /*1f40*/  @P3 IMAD.MOV.U32 R0, RZ, RZ, R8.reuse ;  /* 0x000000ffff003224 */ /* 0x100fe200078e0008 */
[----:B------:R-:W-:Y:S01]  /*1f50*/  @P5 MOV R0, R25 ;  /* 0x0000001900005202 */ /* 0x000fe20000000f00 */
[----:B------:R-:W-:Y:S02]  /*1f60*/  @P5 IMAD.MOV.U32 R14, RZ, RZ, R8 ;  /* 0x000000ffff0e5224 */ /* 0x000fe400078e0008 */
[----:B------:R-:W-:Y:S01]  /*1f70*/  @P4 IMAD.MOV.U32 R14, RZ, RZ, R25 ;  /* 0x000000ffff0e4224 */ /* 0x000fe200078e0019 */
[----:B------:R-:W-:Y:S06]  /*1f80*/  @!P6 BRA `(.L_x_21) ;  /* 0x00000000002ce947 */ /* 0x000fec0003800000 */
[----:B------:R-:W-:Y:S01]  /*1f90*/  @P2 IMAD.MOV.U32 R19, RZ, RZ, R10 ;  /* 0x000000ffff132224 */ /* 0x000fe200078e000a */
[----:B------:R-:W-:Y:S01]  /*1fa0*/  LOP3.LUT R21, R16, 0x1f, RZ, 0xc0, !PT ;  /* 0x0000001f10157812 */ /* 0x000fe200078ec0ff */
[----:B------:R-:W-:Y:S01]  /*1fb0*/  @P1 IMAD.MOV.U32 R19, RZ, RZ, R9 ;  /* 0x000000ffff131224 */ /* 0x000fe200078e0009 */
[----:B------:R-:W-:Y:S01]  /*1fc0*/  @P0 MOV R19, R5 ;  /* 0x0000000500130202 */ /* 0x000fe20000000f00 */
[----:B------:R-:W-:Y:S01]  /*1fd0*/  @P3 IMAD.MOV.U32 R19, RZ, RZ, R6 ;  /* 0x000000ffff133224 */ /* 0x000fe200078e0006 */
[----:B------:R-:W-:Y:S01]  /*1fe0*/  ISETP.EQ.AND P0, PT, R20, 0x8, PT ;  /* 0x000000081400780c */ /* 0x000fe20003f02270 */
[----:B------:R-:W-:Y:S01]  /*1ff0*/  @P5 IMAD.MOV.U32 R19, RZ, RZ, R7 ;  /* 0x000000ffff135224 */ /* 0x000fe200078e0007 */
[----:B------:R-:W-:Y:S01]  /*2000*/  SHF.L.W.U32.HI R0, R14, R21, R0 ;  /* 0x000000150e007219 */ /* 0x000fe20000010e00 */
[----:B------:R-:W-:-:S10]  /*2010*/  @P4 IMAD.MOV.U32 R19, RZ, RZ, R8 ;  /* 0x000000ffff134224 */ /* 0x000fd400078e0008 */
[----:B------:R-:W-:-:S04]  /*2020*/  @P0 MOV R19, R25 ;  /* 0x0000001900130202 */ /* 0x000fc80000000f00 */
[----:B------:R-:W-:-:S07]  /*2030*/  SHF.L.W.U32.HI R14, R19, R21, R14 ;  /* 0x00000015130e7219 */ /* 0x000fce0000010e0e */
.L_x_21:
        /* <DEDUP_REMOVED lines=18> */
.L_x_19:
[----:B------:R-:W-:Y:S01]  /*2160*/  FMUL R3, R14, R14 ;  /* 0x0000000e0e037220 */ /* 0x000fe20000400000 */
[----:B------:R-:W-:Y:S01]  /*2170*/  LOP3.LUT R0, R16, 0x1, RZ, 0xc0, !PT ;  /* 0x0000000110007812 */ /* 0x000fe200078ec0ff */
[----:B------:R-:W-:Y:S01]  /*2180*/  IMAD.MOV.U32 R21, RZ, RZ, 0x3effffff ;  /* 0x3effffffff157424 */ /* 0x000fe200078e00ff */
[----:B------:R-:W-:Y:S01]  /*2190*/  MOV R20, 0x3d2aaabb ;  /* 0x3d2aaabb00147802 */ /* 0x000fe20000000f00 */
[----:B------:R-:W-:Y:S01]  /*21a0*/  FFMA R18, R3, R18, -0.0013887860113754868507 ;  /* 0xbab607ed03127423 */ /* 0x000fe20000000012 */
[----:B------:R-:W-:Y:S02]  /*21b0*/  ISETP.NE.U32.AND P0, PT, R0, 0x1, PT ;  /* 0x000000010000780c */ /* 0x000fe40003f05070 */
[----:B------:R-:W-:Y:S02]  /*21c0*/  LOP3.LUT P1, RZ, R16, 0x2, RZ, 0xc0, !PT ;  /* 0x0000000210ff7812 */ /* 0x000fe4000782c0ff */
[----:B------:R-:W-:Y:S02]  /*21d0*/  FSEL R18, R18, -0.00019574658654164522886, !P0 ;  /* 0xb94d415312127808 */ /* 0x000fe40004000000 */
[----:B------:R-:W-:-:S02]  /*21e0*/  FSEL R20, R20, 0.0083327032625675201416, !P0 ;  /* 0x3c0885e414147808 */ /* 0x000fc40004000000 */
[----:B------:R-:W-:Y:S02]  /*21f0*/  FSEL R0, R14, 1, P0 ;  /* 0x3f8000000e007808 */ /* 0x000fe40000000000 */
[----:B------:R-:W-:Y:S01]  /*2200*/  FSEL R21, -R21, -0.16666662693023681641, !P0 ;  /* 0xbe2aaaa815157808 */ /* 0x000fe20004000100 */
[C---:B------:R-:W-:Y:S02]  /*2210*/  FFMA R18, R3.reuse, R18, R20 ;  /* 0x0000001203127223 */ /* 0x040fe40000000014 */
[C---:B------:R-:W-:Y:S02]  /*2220*/  FFMA R19, R3.reuse, R0, RZ ;  /* 0x0000000003137223 */ /* 0x040fe400000000ff */
[----:B------:R-:W-:-:S04]  /*2230*/  FFMA R18, R3, R18, R21 ;  /* 0x0000001203127223 */ /* 0x000fc80000000015 */
[----:B------:R-:W-:-:S04]  /*2240*/  FFMA R0, R19, R18, R0 ;  /* 0x0000001213007223 */ /* 0x000fc80000000000 */
[----:B------:R-:W-:-:S04]  /*2250*/  @P1 FADD R0, RZ, -R0 ;  /* 0x80000000ff001221 */ /* 0x000fc80000000000 */
[-C--:B------:R-:W-:Y:S01]  /*2260*/  FMUL R14, R2, R0.reuse ;  /* 0x00000000020e7220 */ /* 0x080fe20000400000 */
[----:B------:R-:W-:-:S03]  /*2270*/  FMUL R3, R15, R0 ;  /* 0x000000000f037220 */ /* 0x000fc60000400000 */
[-C--:B------:R-:W-:Y:S01]  /*2280*/  FFMA R15, R15, R17.reuse, -R14 ;  /* 0x000000110f0f7223 */ /* 0x080fe2000000080e */
[----:B------:R-:W-:-:S07]  /*2290*/  FFMA R2, R2, R17, R3 ;  /* 0x0000001102027223 */ /* 0x000fce0000000003 */
.L_x_15:
[----:B------:R-:W-:Y:S01]  /*22a0*/  VIADD R0, R11, 0xf3000000 ;  /* 0xf30000000b007836 */ /* 0x000fe20000000000 */
[----:B------:R0:W1:Y:S01]  /*22b0*/  MUFU.RSQ R14, R11 ;  /* 0x0000000b000e7308 */ /* 0x0000620000001400 */
[----:B------:R-:W-:Y:S03]  /*22c0*/  BSSY.RECONVERGENT B0, `(.L_x_22) ;  /* 0x000000c000007945 */ /* 0x000fe60003800200 */
[----:B------:R-:W-:-:S13]  /*22d0*/  ISETP.GT.U32.AND P0, PT, R0, 0x727fffff, PT ;  /* 0x727fffff0000780c */ /* 0x000fda0003f04070 */
[----:B01----:R-:W-:Y:S05]  /*22e0*/  @!P0 BRA `(.L_x_23) ;  /* 0x0000000000148947 */ /* 0x003fea0003800000 */
[----:B------:R-:W-:Y:S01]  /*22f0*/  IMAD.MOV.U32 R3, RZ, RZ, R11 ;  /* 0x000000ffff037224 */ /* 0x000fe200078e000b */
[----:B------:R-:W-:-:S07]  /*2300*/  MOV R21, 0x2320 ;  /* 0x0000232000157802 */ /* 0x000fce0000000f00 */
[----:B------:R-:W-:Y:S05]  /*2310*/  CALL.REL.NOINC `($__internal_1_$__cuda_sm20_sqrt_rn_f32_slowpath) ;  /* 0x0000003000347944 */ /* 0x000fea0003c00000 */
[----:B------:R-:W-:Y:S01]  /*2320*/  MOV R0, R14 ;  /* 0x0000000e00007202 */ /* 0x000fe20000000f00 */
[----:B------:R-:W-:Y:S06]  /*2330*/  BRA `(.L_x_24) ;  /* 0x0000000000107947 */ /* 0x000fec0003800000 */
.L_x_23:
[----:B------:R-:W-:Y:S01]  /*2340*/  FMUL.FTZ R0, R11, R14 ;  /* 0x0000000e0b007220 */ /* 0x000fe20000410000 */
[----:B------:R-:W-:-:S03]  /*2350*/  FMUL.FTZ R3, R14, 0.5 ;  /* 0x3f0000000e037820 */ /* 0x000fc60000410000 */
[----:B------:R-:W-:-:S04]  /*2360*/  FFMA R11, -R0, R0, R11 ;  /* 0x00000000000b7223 */ /* 0x000fc8000000010b */
[----:B------:R-:W-:-:S07]  /*2370*/  FFMA R0, R11, R3, R0 ;  /* 0x000000030b007223 */ /* 0x000fce0000000000 */
.L_x_24:
[----:B------:R-:W-:Y:S05]  /*2380*/  BSYNC.RECONVERGENT B0 ;  /* 0x0000000000007941 */ /* 0x000fea0003800200 */
.L_x_22:
[----:B------:R-:W0:Y:S01]  /*2390*/  LDCU UR4, c[0x0][0x3b8] ;  /* 0x00007700ff0477ac */ /* 0x000e220008000800 */
[-C--:B------:R-:W-:Y:S01]  /*23a0*/  FMUL R21, R0, R15.reuse ;  /* 0x0000000f00157220 */ /* 0x080fe20000400000 */
[----:B------:R-:W-:Y:S01]  /*23b0*/  FMUL R4, R4, R15 ;  /* 0x0000000f04047220 */ /* 0x000fe20000400000 */
        /* <DEDUP_REMOVED lines=8> */
[----:B0-----:R-:W-:-:S05]  /*2440*/  I2FP.F32.S32 R14, R0 ;  /* 0x00000000000e7245 */ /* 0x001fca0000201400 */
[----:B------:R-:W-:-:S04]  /*2450*/  FFMA R11, R14, -1.5707962512969970703, R3 ;  /* 0xbfc90fda0e0b7823 */ /* 0x000fc80000000003 */
[----:B------:R-:W-:-:S04]  /*2460*/  FFMA R11, R14, -7.5497894158615963534e-08, R11 ;  /* 0xb3a221680e0b7823 */ /* 0x000fc8000000000b */
[----:B------:R-:W-:Y:S01]  /*2470*/  FFMA R11, R14, -5.3903029534742383927e-15, R11 ;  /* 0xa7c234c50e0b7823 */ /* 0x000fe2000000000b */
[----:B------:R-:W-:-:S03]  /*2480*/  IMAD.MOV.U32 R14, RZ, RZ, R0 ;  /* 0x000000ffff0e7224 */ /* 0x000fc600078e0000 */
[----:B------:R-:W-:Y:S01]  /*2490*/  IMAD.MOV.U32 R15, RZ, RZ, R11 ;  /* 0x000000ffff0f7224 */ /* 0x000fe200078e000b */
        /* <DEDUP_REMOVED lines=12> */
.L_x_27:
        /* <DEDUP_REMOVED lines=13> */
[----:B------:R-:W-:-:S04]  /*2630*/  IADD3 R15, P2, PT, R16, R23, RZ ;  /* 0x00000017100f7210 */ /* 0x000fc80007f5e0ff */
[-C--:B------:R-:W-:Y:S01]  /*2640*/  @P1 MOV R9, R15.reuse ;  /* 0x0000000f00091202 */ /* 0x080fe20000000f00 */
[----:B------:R-:W-:Y:S01]  /*2650*/  IMAD.X R23, R17, 0x1, R25, P2 ;  /* 0x0000000111177824 */ /* 0x000fe200010e0619 */
[C---:B------:R-:W-:Y:S01]  /*2660*/  ISETP.EQ.AND P2, PT, R20.reuse, 0x8, PT ;  /* 0x000000081400780c */ /* 0x040fe20003f42270 */
[--C-:B------:R-:W-:Y:S02]  /*2670*/  @P0 IMAD.MOV.U32 R10, RZ, RZ, R15.reuse ;  /* 0x000000ffff0a0224 */ /* 0x100fe400078e000f */
[----:B------:R-:W-:Y:S01]  /*2680*/  @P5 MOV R8, R15 ;  /* 0x0000000f00085202 */ /* 0x000fe20000000f00 */
[--C-:B------:R-:W-:Y:S02]  /*2690*/  @P3 IMAD.MOV.U32 R6, RZ, RZ, R15.reuse ;  /* 0x000000ffff063224 */ /* 0x100fe400078e000f */
[----:B------:R-:W-:Y:S02]  /*26a0*/  @P4 IMAD.MOV.U32 R7, RZ, RZ, R15 ;  /* 0x000000ffff074224 */ /* 0x000fe400078e000f */
[----:B------:R-:W-:-:S05]  /*26b0*/  VIADD R20, R20, 0x4 ;  /* 0x0000000414147836 */ /* 0x000fca0000000000 */
        /* <DEDUP_REMOVED lines=14> */
[----:B------:R-:W-:Y:S02]  /*27a0*/  @P3 MOV R15, R10 ;  /* 0x0000000a000f3202 */ /* 0x000fe40000000f00 */
[----:B------:R-:W-:Y:S01]  /*27b0*/  @P4 IMAD.MOV.U32 R16, RZ, RZ, R10 ;  /* 0x000000ffff104224 */ /* 0x000fe200078e000a */
[C---:B------:R-:W-:Y:S01]  /*27c0*/  ISETP.EQ.AND P3, PT, R18.reuse, -0x4, PT ;  /* 0xfffffffc1200780c */ /* 0x040fe20003f62270 */
[--C-:B------:R-:W-:Y:S01]  /*27d0*/  @P4 IMAD.MOV.U32 R15, RZ, RZ, R9.reuse ;  /* 0x000000ffff0f4224 */ /* 0x100fe200078e0009 */
[----:B------:R-:W-:Y:S01]  /*27e0*/  ISETP.EQ.AND P4, PT, R18, RZ, PT ;  /* 0x000000ff1200720c */ /* 0x000fe20003f82270 */
[----:B------:R-:W-:Y:S01]  /*27f0*/  @P0 IMAD.MOV.U32 R16, RZ, RZ, R9 ;  /* 0x000000ffff100224 */ /* 0x000fe200078e0009 */
[----:B------:R-:W-:Y:S01]  /*2800*/  @P0 MOV R15, R5 ;  /* 0x00000005000f0202 */ /* 0x000fe20000000f00 */
[----:B------:R-:W-:Y:S02]  /*2810*/  @P1 IMAD.MOV.U32 R16, RZ, RZ, R5 ;  /* 0x000000ffff101224 */ /* 0x000fe400078e0005 */
[--C-:B------:R-:W-:Y:S01]  /*2820*/  @P1 IMAD.MOV.U32 R15, RZ, RZ, R6.reuse ;  /* 0x000000ffff0f1224 */ /* 0x100fe200078e0006 */
[----:B------:R-:W-:Y:S01]  /*2830*/  @P2 MOV R15, R7 ;  /* 0x00000007000f2202 */ /* 0x000fe20000000f00 */
[----:B------:R-:W-:-:S04]  /*2840*/  @P2 IMAD.MOV.U32 R16, RZ, RZ, R6 ;  /* 0x000000ffff102224 */ /* 0x000fc800078e0006 */
[----:B------:R-:W-:Y:S02]  /*2850*/  @P3 IMAD.MOV.U32 R16, RZ, RZ, R7 ;  /* 0x000000ffff103224 */ /* 0x000fe400078e0007 */
[--C-:B------:R-:W-:Y:S01]  /*2860*/  @P3 IMAD.MOV.U32 R15, RZ, RZ, R8.reuse ;  /* 0x000000ffff0f3224 */ /* 0x100fe200078e0008 */
[----:B------:R-:W-:Y:S01]  /*2870*/  @P4 MOV R15, R23 ;  /* 0x00000017000f4202 */ /* 0x000fe20000000f00 */
[----:B------:R-:W-:Y:S02]  /*2880*/  @P4 IMAD.MOV.U32 R16, RZ, RZ, R8 ;  /* 0x000000ffff104224 */ /* 0x000fe400078e0008 */
[----:B------:R-:W-:Y:S01]  /*2890*/  @P5 IMAD.MOV.U32 R16, RZ, RZ, R23 ;  /* 0x000000ffff105224 */ /* 0x000fe200078e0017 */
[----:B------:R-:W-:Y:S06]  /*28a0*/  @!P6 BRA `(.L_x_28) ;  /* 0x00000000002ce947 */ /* 0x000fec0003800000 */
[----:B------:R-:W-:Y:S01]  /*28b0*/  @P0 IMAD.MOV.U32 R17, RZ, RZ, R10 ;  /* 0x000000ffff110224 */ /* 0x000fe200078e000a */
[----:B------:R-:W-:Y:S01]  /*28c0*/  ISETP.EQ.AND P0, PT, R18, 0x8, PT ;  /* 0x000000081200780c */ /* 0x000fe20003f02270 */
[----:B------:R-:W-:Y:S01]  /*28d0*/  @P1 IMAD.MOV.U32 R17, RZ, RZ, R9 ;  /* 0x000000ffff111224 */ /* 0x000fe200078e0009 */
[----:B------:R-:W-:Y:S01]  /*28e0*/  @P2 MOV R17, R5 ;  /* 0x0000000500112202 */ /* 0x000fe20000000f00 */
[----:B------:R-:W-:Y:S01]  /*28f0*/  @P3 IMAD.MOV.U32 R17, RZ, RZ, R6 ;  /* 0x000000ffff113224 */ /* 0x000fe200078e0006 */
[----:B------:R-:W-:Y:S01]  /*2900*/  LOP3.LUT R0, R0, 0x1f, RZ, 0xc0, !PT ;  /* 0x0000001f00007812 */ /* 0x000fe200078ec0ff */
[----:B------:R-:W-:Y:S02]  /*2910*/  @P4 IMAD.MOV.U32 R17, RZ, RZ, R7 ;  /* 0x000000ffff114224 */ /* 0x000fe400078e0007 */
[----:B------:R-:W-:Y:S01]  /*2920*/  @P5 IMAD.MOV.U32 R17, RZ, RZ, R8 ;  /* 0x000000ffff115224 */ /* 0x000fe200078e0008 */
[----:B------:R-:W-:-:S05]  /*2930*/  SHF.L.W.U32.HI R15, R16, R0, R15 ;  /* 0x00000000100f7219 */ /* 0x000fca0000010e0f */
[----:B------:R-:W-:-:S04]  /*2940*/  @P0 MOV R17, R23 ;  /* 0x0000001700110202 */ /* 0x000fc80000000f00 */
[----:B------:R-:W-:-:S07]  /*2950*/  SHF.L.W.U32.HI R16, R17, R0, R16 ;  /* 0x0000000011107219 */ /* 0x000fce0000010e10 */
.L_x_28:
        /* <DEDUP_REMOVED lines=18> */
.L_x_26:
[----:B------:R-:W-:Y:S01]  /*2a80*/  MOV R16, 0x37cbac00 ;  /* 0x37cbac0000107802 */ /* 0x000fe20000000f00 */
[----:B------:R-:W-:Y:S01]  /*2a90*/  FMUL R17, R15, R15 ;  /* 0x0000000f0f117220 */ /* 0x000fe20000400000 */
[C---:B------:R-:W-:Y:S01]  /*2aa0*/  LOP3.LUT R19, R0.reuse, 0x1, RZ, 0xc0, !PT ;  /* 0x0000000100137812 */ /* 0x040fe200078ec0ff */
[----:B------:R-:W-:Y:S01]  /*2ab0*/  IMAD.MOV.U32 R20, RZ, RZ, 0x3c0885e4 ;  /* 0x3c0885e4ff147424 */ /* 0x000fe200078e00ff */
[----:B------:R-:W-:Y:S01]  /*2ac0*/  FSETP.GE.AND P2, PT, |R3|, 105615, PT ;  /* 0x47ce47800300780b */ /* 0x000fe20003f46200 */
[----:B------:R-:W-:Y:S01]  /*2ad0*/  FFMA R18, R17, R16, -0.0013887860113754868507 ;  /* 0xbab607ed11127423 */ /* 0x000fe20000000010 */
[----:B------:R-:W-:Y:S01]  /*2ae0*/  ISETP.NE.U32.AND P0, PT, R19, 0x1, PT ;  /* 0x000000011300780c */ /* 0x000fe20003f05070 */
[----:B------:R-:W-:Y:S02]  /*2af0*/  VIADD R0, R0, 0x1 ;  /* 0x0000000100007836 */ /* 0x000fe40000000000 */
[----:B------:R-:W-:Y:S01]  /*2b00*/  IMAD.MOV.U32 R19, RZ, RZ, 0x3e2aaaa8 ;  /* 0x3e2aaaa8ff137424 */ /* 0x000fe200078e00ff */
        /* <DEDUP_REMOVED lines=13> */
[----:B------:R-:W-:Y:S01]  /*2be0*/  @!P0 MOV R14, RZ ;  /* 0x000000ff000e8202 */ /* 0x000fe20000000f00 */
[----:B------:R-:W-:Y:S06]  /*2bf0*/  @!P0 BRA `(.L_x_29) ;  /* 0x0000000400608947 */ /* 0x000fec0003800000 */
[----:B------:R-:W-:Y:S02]  /*2c00*/  IMAD.SHL.U32 R0, R3, 0x100, RZ ;  /* 0x0000010003007824 */ /* 0x000fe400078e00ff */
[----:B------:R-:W-:Y:S02]  /*2c10*/  HFMA2 R14, -RZ, RZ, 0, 0 ;  /* 0x00000000ff0e7431 */ /* 0x000fe400000001ff */
[----:B------:R-:W-:Y:S01]  /*2c20*/  IMAD.MOV.U32 R17, RZ, RZ, RZ ;  /* 0x000000ffff117224 */ /* 0x000fe200078e00ff */
[----:B------:R-:W0:Y:S01]  /*2c30*/  LDCU.64 UR6, c[0x4][URZ] ;  /* 0x01000000ff0677ac */ /* 0x000e220008000a00 */
[----:B------:R-:W-:Y:S01]  /*2c40*/  IMAD.MOV.U32 R11, RZ, RZ, RZ ;  /* 0x000000ffff0b7224 */ /* 0x000fe200078e00ff */
[----:B------:R-:W-:Y:S01]  /*2c50*/  LOP3.LUT R25, R0, 0x80000000, RZ, 0xfc, !PT ;  /* 0x8000000000197812 */ /* 0x000fe200078efcff */
[----:B------:R-:W-:-:S06]  /*2c60*/  UMOV UR4, URZ ;  /* 0x000000ff00047c82 */ /* 0x000fcc0008000000 */
.L_x_30:
[----:B0-----:R-:W-:Y:S02]  /*2c70*/  IMAD.U32 R22, RZ, RZ, UR6 ;  /* 0x00000006ff167e24 */ /* 0x001fe4000f8e00ff */
        /* <DEDUP_REMOVED lines=11> */
[C---:B------:R-:W-:Y:S02]  /*2d30*/  ISETP.EQ.AND P5, PT, R14.reuse, 0x14, PT ;  /* 0x000000140e00780c */ /* 0x040fe40003fa2270 */
[----:B------:R-:W-:Y:S01]  /*2d40*/  IADD3 R14, PT, PT, R14, 0x4, RZ ;  /* 0x000000040e0e7810 */ /* 0x000fe20007ffe0ff */
[----:B--2---:R-:W-:-:S03]  /*2d50*/  IMAD.WIDE.U32 R18, R18, R25, RZ ;  /* 0x0000001912127225 */ /* 0x004fc600078e00ff */
[----:B------:R-:W-:-:S04]  /*2d60*/  IADD3 R0, P6, PT, R18, R17, RZ ;  /* 0x0000001112007210 */ /* 0x000fc80007fde0ff */
[-C--:B------:R-:W-:Y:S01]  /*2d70*/  @P0 MOV R10, R0.reuse ;  /* 0x00000000000a0202 */ /* 0x080fe20000000f00 */
[----:B------:R-:W-:Y:S01]  /*2d80*/  IMAD.X R17, R19, 0x1, R11, P6 ;  /* 0x0000000113117824 */ /* 0x000fe200030e060b */
        /* <DEDUP_REMOVED lines=20> */
[----:B------:R-:W-:Y:S01]  /*2ed0*/  @P4 IMAD.MOV.U32 R11, RZ, RZ, R10 ;  /* 0x000000ffff0b4224 */ /* 0x000fe200078e000a */
[----:B------:R-:W-:Y:S01]  /*2ee0*/  @P2 MOV R11, R9 ;  /* 0x00000009000b2202 */ /* 0x000fe20000000f00 */
[----:B------:R-:W-:Y:S01]  /*2ef0*/  @P4 IMAD.MOV.U32 R0, RZ, RZ, R9 ;  /* 0x000000ffff004224 */ /* 0x000fe200078e0009 */
[----:B------:R-:W-:Y:S01]  /*2f00*/  ISETP.EQ.AND P4, PT, R18, 0x4, PT ;  /* 0x000000041200780c */ /* 0x000fe20003f82270 */
[--C-:B------:R-:W-:Y:S01]  /*2f10*/  @P2 IMAD.MOV.U32 R0, RZ, RZ, R5.reuse ;  /* 0x000000ffff002224 */ /* 0x100fe200078e0005 */
[----:B------:R-:W-:Y:S01]  /*2f20*/  @P1 MOV R0, R6 ;  /* 0x0000000600001202 */ /* 0x000fe20000000f00 */
[----:B------:R-:W-:Y:S02]  /*2f30*/  @P1 IMAD.MOV.U32 R11, RZ, RZ, R5 ;  /* 0x000000ffff0b1224 */ /* 0x000fe400078e0005 */
[----:B------:R-:W-:-:S02]  /*2f40*/  @P0 IMAD.MOV.U32 R11, RZ, RZ, R6 ;  /* 0x000000ffff0b0224 */ /* 0x000fc400078e0006 */
[----:B------:R-:W-:Y:S02]  /*2f50*/  @P0 IMAD.MOV.U32 R0, RZ, RZ, R7 ;  /* 0x000000ffff000224 */ /* 0x000fe400078e0007 */
[----:B------:R-:W-:Y:S01]  /*2f60*/  @P3 MOV R11, R7 ;  /* 0x00000007000b3202 */ /* 0x000fe20000000f00 */
[--C-:B------:R-:W-:Y:S01]  /*2f70*/  @P3 IMAD.MOV.U32 R0, RZ, RZ, R8.reuse ;  /* 0x000000ffff003224 */ /* 0x100fe200078e0008 */
[----:B------:R-:W-:Y:S01]  /*2f80*/  @P5 MOV R0, R17 ;  /* 0x0000001100005202 */ /* 0x000fe20000000f00 */
[----:B------:R-:W-:Y:S02]  /*2f90*/  @P5 IMAD.MOV.U32 R11, RZ, RZ, R8 ;  /* 0x000000ffff0b5224 */ /* 0x000fe400078e0008 */
[----:B------:R-:W-:Y:S01]  /*2fa0*/  @P4 IMAD.MOV.U32 R11, RZ, RZ, R17 ;  /* 0x000000ffff0b4224 */ /* 0x000fe200078e0011 */
[----:B------:R-:W-:Y:S06]  /*2fb0*/  @!P6 BRA `(.L_x_31) ;  /* 0x000000000028e947 */ /* 0x000fec0003800000 */
[----:B------:R-:W-:Y:S01]  /*2fc0*/  @P1 IMAD.MOV.U32 R10, RZ, RZ, R9 ;  /* 0x000000ffff0a1224 */ /* 0x000fe200078e0009 */
[----:B------:R-:W-:Y:S01]  /*2fd0*/  @P0 MOV R10, R5 ;  /* 0x00000005000a0202 */ /* 0x000fe20000000f00 */
[----:B------:R-:W-:Y:S01]  /*2fe0*/  @P3 IMAD.MOV.U32 R10, RZ, RZ, R6 ;  /* 0x000000ffff0a3224 */ /* 0x000fe200078e0006 */
[----:B------:R-:W-:Y:S01]  /*2ff0*/  ISETP.EQ.AND P0, PT, R18, 0x8, PT ;  /* 0x000000081200780c */ /* 0x000fe20003f02270 */
[----:B------:R-:W-:Y:S01]  /*3000*/  @P5 IMAD.MOV.U32 R10, RZ, RZ, R7 ;  /* 0x000000ffff0a5224 */ /* 0x000fe200078e0007 */
[----:B------:R-:W-:Y:S02]  /*3010*/  @P4 MOV R10, R8 ;  /* 0x00000008000a4202 */ /* 0x000fe40000000f00 */
[----:B------:R-:W-:-:S04]  /*3020*/  LOP3.LUT R14, R14, 0x1f, RZ, 0xc0, !PT ;  /* 0x0000001f0e0e7812 */ /* 0x000fc800078ec0ff */
[----:B------:R-:W-:-:S05]  /*3030*/  SHF.L.W.U32.HI R0, R11, R14, R0 ;  /* 0x0000000e0b007219 */ /* 0x000fca0000010e00 */
[----:B------:R-:W-:-:S05]  /*3040*/  @P0 IMAD.MOV.U32 R10, RZ, RZ, R17 ;  /* 0x000000ffff0a0224 */ /* 0x000fca00078e0011 */
[----:B------:R-:W-:-:S07]  /*3050*/  SHF.L.W.U32.HI R11, R10, R14, R11 ;  /* 0x0000000e0a0b7219 */ /* 0x000fce0000010e0b */
.L_x_31:
        /* <DEDUP_REMOVED lines=12> */
[----:B------:R-:W-:Y:S02]  /*3120*/  ISETP.GE.AND P0, PT, R3, RZ, PT ;  /* 0x000000ff0300720c */ /* 0x000fe40003f06270 */
[----:B------:R-:W-:-:S05]  /*3130*/  IADD3 R0, PT, PT, -R14, RZ, RZ ;  /* 0x000000ff0e007210 */ /* 0x000fca0007ffe1ff */
[----:B------:R-:W-:Y:S01]  /*3140*/  @!P1 IMAD.MOV.U32 R14, RZ, RZ, R0 ;  /* 0x000000ffff0e9224 */ /* 0x000fe200078e0000 */
[----:B0-----:R-:W-:-:S10]  /*3150*/  DMUL R6, R6, UR4 ;  /* 0x0000000406067c28 */ /* 0x001fd40008000000 */
[----:B------:R-:W0:Y:S02]  /*3160*/  F2F.F32.F64 R6, R6 ;  /* 0x0000000600067310 */ /* 0x000e240000301000 */
[----:B0-----:R-:W-:-:S07]  /*3170*/  FSEL R11, -R6, R6, !P0 ;  /* 0x00000006060b7208 */ /* 0x001fce0004000100 */
.L_x_29:
        /* <DEDUP_REMOVED lines=20> */
.L_x_25:
[----:B------:R-:W0:Y:S01]  /*32c0*/  LDCU UR5, c[0x0][0x388] ;  /* 0x00007100ff0577ac */ /* 0x000e220008000800 */
[----:B------:R-:W-:Y:S01]  /*32d0*/  HFMA2 R10, -RZ, RZ, 2.75, 0 ;  /* 0x41800000ff0a7431 */ /* 0x000fe200000001ff */
[----:B------:R-:W-:Y:S01]  /*32e0*/  PLOP3.LUT P1, PT, PT, PT, PT, 0x80, 0x8 ;  /* 0x000000000008781c */ /* 0x000fe20003f2f070 */
[----:B------:R-:W-:Y:S02]  /*32f0*/  IMAD.MOV.U32 R20, RZ, RZ, 0x3f800000 ;  /* 0x3f800000ff147424 */ /* 0x000fe400078e00ff */
[----:B------:R-:W-:Y:S02]  /*3300*/  IMAD.MOV.U32 R11, RZ, RZ, 0x41800000 ;  /* 0x41800000ff0b7424 */ /* 0x000fe400078e00ff */
[----:B------:R-:W-:Y:S01]  /*3310*/  IMAD.MOV.U32 R9, RZ, RZ, 0x41800000 ;  /* 0x41800000ff097424 */ /* 0x000fe200078e00ff */
[----:B0-----:R-:W-:-:S09]  /*3320*/  UISETP.GE.AND UP0, UPT, UR5, 0x1, UPT ;  /* 0x000000010500788c */ /* 0x001fd2000bf06270 */
[----:B------:R-:W-:Y:S05]  /*3330*/  BRA.U !UP0, `(.L_x_32) ;  /* 0x0000000d08e87547 */ /* 0x000fea000b800000 */
[----:B------:R-:W0:Y:S01]  /*3340*/  LDCU.64 UR6, c[0x0][0x380] ;  /* 0x00007000ff0677ac */ /* 0x000e220008000a00 */
[----:B------:R-:W-:Y:S01]  /*3350*/  IMAD.MOV.U32 R9, RZ, RZ, 0x41800000 ;  /* 0x41800000ff097424 */ /* 0x000fe200078e00ff */
[----:B------:R-:W-:Y:S01]  /*3360*/  PRMT R22, RZ, 0x7610, R22 ;  /* 0x00007610ff167816 */ /* 0x000fe20000000016 */
[----:B------:R-:W-:Y:S01]  /*3370*/  IMAD.MOV.U32 R23, RZ, RZ, -0x40800000 ;  /* 0xbf800000ff177424 */ /* 0x000fe200078e00ff */
[----:B------:R-:W-:Y:S01]  /*3380*/  MOV R20, 0x3f800000 ;  /* 0x3f80000000147802 */ /* 0x000fe20000000f00 */
[----:B------:R-:W-:Y:S01]  /*3390*/  IMAD.MOV.U32 R10, RZ, RZ, 0x41800000 ;  /* 0x41800000ff0a7424 */ /* 0x000fe200078e00ff */
[----:B------:R-:W-:Y:S01]  /*33a0*/  MOV R11, 0x41800000 ;  /* 0x41800000000b7802 */ /* 0x000fe20000000f00 */
[----:B------:R-:W1:Y:S01]  /*33b0*/  LDCU UR12, c[0x0][0x3a0] ;  /* 0x00007400ff0c77ac */ /* 0x000e620008000800 */
[----:B------:R-:W2:Y:S01]  /*33c0*/  LDCU UR13, c[0x0][0x3a4] ;  /* 0x00007480ff0d77ac */ /* 0x000ea20008000800 */
[----:B------:R-:W3:Y:S01]  /*33d0*/  LDCU UR18, c[0x0][0x39c] ;  /* 0x00007380ff1277ac */ /* 0x000ee20008000800 */
[----:B0-----:R-:W-:Y:S01]  /*33e0*/  UIADD3 UR4, UP0, UPT, UR6, 0x20, URZ ;  /* 0x0000002006047890 */ /* 0x001fe2000ff1e0ff */
[----:B------:R-:W0:Y:S03]  /*33f0*/  LDCU.64 UR10, c[0x0][0x398] ;  /* 0x00007300ff0a77ac */ /* 0x000e260008000a00 */
[----:B------:R-:W-:-:S02]  /*3400*/  UIADD3.X UR6, UPT, UPT, URZ, UR7, URZ, UP0, !UPT ;  /* 0x00000007ff067290 */ /* 0x000fc400087fe4ff */
[----:B------:R-:W-:Y:S01]  /*3410*/  IMAD.U32 R24, RZ, RZ, UR4 ;  /* 0x00000004ff187e24 */ /* 0x000fe2000f8e00ff */
[----:B------:R-:W4:Y:S03]  /*3420*/  LDCU.64 UR14, c[0x0][0x3a8] ;  /* 0x00007500ff0e77ac */ /* 0x000f260008000a00 */
[----:B------:R-:W-:Y:S01]  /*3430*/  IMAD.U32 R25, RZ, RZ, UR6 ;  /* 0x00000006ff197e24 */ /* 0x000fe2000f8e00ff */
[----:B------:R-:W-:Y:S01]  /*3440*/  UIADD3 UR5, UPT, UPT, -UR5, URZ, URZ ;  /* 0x000000ff05057290 */ /* 0x000fe2000fffe1ff */
[----:B-123--:R-:W-:-:S11]  /*3450*/  UMOV UR4, URZ ;  /* 0x000000ff00047c82 */ /* 0x00efd60008000000 */
.L_x_48:
[----:B------:R-:W0:Y:S04]  /*3460*/  LDG.E R26, desc[UR8][R24.64+0x8] ;  /* 0x00000808181a7981 */ /* 0x000e28000c1e1900 */
[----:B------:R-:W0:Y:S04]  /*3470*/  LDG.E R3, desc[UR8][R24.64+0x20] ;  /* 0x0000200818037981 */ /* 0x000e28000c1e1900 */
[----:B------:R-:W2:Y:S04]  /*3480*/  LDG.E R27, desc[UR8][R24.64+0xc] ;  /* 0x00000c08181b7981 */ /* 0x000ea8000c1e1900 */
[----:B------:R-:W3:Y:S04]  /*3490*/  LDG.E R29, desc[UR8][R24.64+0x10] ;  /* 0x00001008181d7981 */ /* 0x000ee8000c1e1900 */
[----:B-----5:R1:W5:Y:S04]  /*34a0*/  LDG.E R28, desc[UR8][R24.64+-0x18] ;  /* 0xffffe808181c7981 */ /* 0x020368000c1e1900 */
[----:B------:R1:W5:Y:S04]  /*34b0*/  LDG.E R31, desc[UR8][R24.64+-0x14] ;  /* 0xffffec08181f7981 */ /* 0x000368000c1e1900 */
[----:B------:R1:W5:Y:S04]  /*34c0*/  LDG.E R33, desc[UR8][R24.64+-0xc] ;  /* 0xfffff40818217981 */ /* 0x000368000c1e1900 */
[----:B------:R1:W5:Y:S04]  /*34d0*/  LDG.E R30, desc[UR8][R24.64+-0x8] ;  /* 0xfffff808181e7981 */ /* 0x000368000c1e1900 */
[----:B------:R1:W5:Y:S04]  /*34e0*/  LDG.E R32, desc[UR8][R24.64] ;  /* 0x0000000818207981 */ /* 0x000368000c1e1900 */
[----:B------:R1:W5:Y:S01]  /*34f0*/  LDG.E R35, desc[UR8][R24.64+0x4] ;  /* 0x0000040818237981 */ /* 0x000362000c1e1900 */
[----:B------:R-:W-:Y:S01]  /*3500*/  UIADD3 UR5, UPT, UPT, UR5, 0x1, URZ ;  /* 0x0000000105057890 */ /* 0x000fe2000fffe0ff */
[----:B------:R-:W-:Y:S03]  /*3510*/  BSSY.RECONVERGENT B0, `(.L_x_33) ;  /* 0x00000d6000007945 */ /* 0x000fe60003800200 */
[----:B------:R-:W-:Y:S01]  /*3520*/  UISETP.NE.AND UP0, UPT, UR5, URZ, UPT ;  /* 0x000000ff0500728c */ /* 0x000fe2000bf05270 */
[----:B0-----:R-:W-:Y:S01]  /*3530*/  FFMA R0, R26, UR10, R3 ;  /* 0x0000000a1a007c23 */ /* 0x001fe20008000003 */
[----:B--2---:R-:W-:-:S03]  /*3540*/  FMUL R14, R27, R4 ;  /* 0x000000041b0e7220 */ /* 0x004fc60000400000 */
[----:B------:R-:W-:Y:S01]  /*3550*/  FFMA R0, R27, UR11, R0 ;  /* 0x0000000b1b007c23 */ /* 0x000fe20008000000 */
[----:B------:R-:W-:-:S03]  /*3560*/  FFMA R3, R26, R21, R14 ;  /* 0x000000151a037223 */ /* 0x000fc6000000000e */
[C---:B---3--:R-:W-:Y:S01]  /*3570*/  FFMA R0, R29.reuse, UR12, R0 ;  /* 0x0000000c1d007c23 */ /* 0x048fe20008000000 */
[----:B------:R-:W-:-:S04]  /*3580*/  FFMA R17, R29, R2, R3 ;  /* 0x000000021d117223 */ /* 0x000fc80000000003 */
[----:B------:R-:W-:Y:S02]  /*3590*/  FSETP.GE.AND P0, PT, R0, RZ, PT ;  /* 0x000000ff0000720b */ /* 0x000fe40003f06000 */
[----:B------:R-:W-:-:S13]  /*35a0*/  FSETP.EQ.AND P1, PT, R17, RZ, PT ;  /* 0x000000ff1100720b */ /* 0x000fda0003f22000 */
[----:B-1----:R-:W-:Y:S05]  /*35b0*/  @P0 BRA P1, `(.L_x_34) ;  /* 0x0000000c002c0947 */ /* 0x002fea0000800000 */
[----:B------:R-:W0:Y:S01]  /*35c0*/  MUFU.RCP R3, R17 ;  /* 0x0000001100037308 */ /* 0x000e220000001000 */
[----:B------:R-:W-:Y:S07]  /*35d0*/  BSSY.RECONVERGENT B1, `(.L_x_35) ;  /* 0x000000d000017945 */ /* 0x000fee0003800200 */
[----:B------:R-:W1:Y:S01]  /*35e0*/  FCHK P0, -R0, R17 ;  /* 0x0000001100007302 */ /* 0x000e620000000100 */
[----:B0-----:R-:W-:-:S04]  /*35f0*/  FFMA R14, -R17, R3, 1 ;  /* 0x3f800000110e7423 */ /* 0x001fc80000000103 */
[----:B------:R-:W-:-:S04]  /*3600*/  FFMA R3, R3, R14, R3 ;  /* 0x0000000e03037223 */ /* 0x000fc80000000003 */
[----:B------:R-:W-:-:S04]  /*3610*/  FFMA R14, -R0, R3, RZ ;  /* 0x00000003000e7223 */ /* 0x000fc800000001ff */
[----:B------:R-:W-:-:S04]  /*3620*/  FFMA R15, -R17, R14, -R0 ;  /* 0x0000000e110f7223 */ /* 0x000fc80000000900 */
[----:B------:R-:W-:Y:S01]  /*3630*/  FFMA R3, R3, R15, R14 ;  /* 0x0000000f03037223 */ /* 0x000fe2000000000e */
[----:B-1----:R-:W-:Y:S06]  /*3640*/  @!P0 BRA `(.L_x_36) ;  /* 0x0000000000148947 */ /* 0x002fec0003800000 */
[----:B------:R-:W-:Y:S01]  /*3650*/  FADD R0, -R0, -RZ ;  /* 0x800000ff00007221 */ /* 0x000fe20000000100 */
[----:B------:R-:W-:Y:S02]  /*3660*/  MOV R3, R17 ;  /* 0x0000001100037202 */ /* 0x000fe40000000f00 */
[----:B------:R-:W-:-:S07]  /*3670*/  MOV R14, 0x3690 ;  /* 0x00003690000e7802 */ /* 0x000fce0000000f00 */
[----:B----45:R-:W-:Y:S05]  /*3680*/  CALL.REL.NOINC `($__internal_2_$__cuda_sm3x_div_rn_noftz_f32_slowpath) ;  /* 0x0000001c00b07944 */ /* 0x030fea0003c00000 */
[----:B------:R-:W-:-:S07]  /*3690*/  IMAD.MOV.U32 R3, RZ, RZ, R0 ;  /* 0x000000ffff037224 */ /* 0x000fce00078e0000 */
.L_x_36:
[----:B----4-:R-:W-:Y:S05]  /*36a0*/  BSYNC.RECONVERGENT B1 ;  /* 0x0000000000017941 */ /* 0x010fea0003800200 */
.L_x_35:
[----:B------:R-:W-:-:S13]  /*36b0*/  FSETP.GEU.AND P0, PT, R3, RZ, PT ;  /* 0x000000ff0300720b */ /* 0x000fda0003f0e000 */
[----:B------:R-:W-:Y:S05]  /*36c0*/  @!P0 BRA `(.L_x_34) ;  /* 0x0000000800e88947 */ /* 0x000fea0003800000 */
[----:B------:R-:W-:Y:S01]  /*36d0*/  FSETP.NEU.AND P1, PT, R26, RZ, PT ;  /* 0x000000ff1a00720b */ /* 0x000fe20003f2d000 */
[----:B------:R0:W5:Y:S01]  /*36e0*/  LDG.E R44, desc[UR8][R24.64+0x14] ;  /* 0x00001408182c7981 */ /* 0x000162000c1e1900 */
[----:B------:R-:W1:Y:S03]  /*36f0*/  LDC.64 R14, c[0x0][0x398] ;  /* 0x0000e600ff0e7b82 */ /* 0x000e660000000a00 */
[----:B------:R0:W5:Y:S04]  /*3700*/  LDG.E R43, desc[UR8][R24.64+0x18] ;  /* 0x00001808182b7981 */ /* 0x000168000c1e1900 */
[----:B------:R0:W5:Y:S04]  /*3710*/  LDG.E R42, desc[UR8][R24.64+0x1c] ;  /* 0x00001c08182a7981 */ /* 0x000168000c1e1900 */
[----:B------:R-:W2:Y:S04]  /*3720*/  @!P1 LDG.E R18, desc[UR8][R24.64+-0x10] ;  /* 0xfffff00818129981 */ /* 0x000ea8000c1e1900 */
[----:B------:R-:W3:Y:S04]  /*3730*/  @!P1 LDG.E R17, desc[UR8][R24.64+-0x4] ;  /* 0xfffffc0818119981 */ /* 0x000ee8000c1e1900 */
[----:B------:R-:W4:Y:S01]  /*3740*/  @!P1 LDG.E R16, desc[UR8][R24.64+-0x1c] ;  /* 0xffffe40818109981 */ /* 0x000f22000c1e1900 */
[----:B------:R-:W-:Y:S01]  /*3750*/  FFMA R40, R3, R2, UR12 ;  /* 0x0000000c03287e23 */ /* 0x000fe20008000002 */
[----:B------:R-:W-:Y:S01]  /*3760*/  @!P1 FSETP.NEU.AND P0, PT, R27, RZ, PT ;  /* 0x000000ff1b00920b */ /* 0x000fe20003f0d000 */
[----:B-1----:R-:W-:-:S02]  /*3770*/  FFMA R45, R3, R4, R15 ;  /* 0x00000004032d7223 */ /* 0x002fc4000000000f */
[----:B------:R-:W-:Y:S01]  /*3780*/  IMAD.MOV.U32 R0, RZ, RZ, R40 ;  /* 0x000000ffff007224 */ /* 0x000fe200078e0028 */
[----:B-----5:R-:W-:Y:S02]  /*3790*/  @!P1 FSEL R30, R30, R33, P0 ;  /* 0x000000211e1e9208 */ /* 0x020fe40000000000 */
[----:B------:R-:W-:Y:S02]  /*37a0*/  @!P1 FSEL R35, R35, R32, P0 ;  /* 0x0000002023239208 */ /* 0x000fe40000000000 */
[----:B------:R-:W-:Y:S01]  /*37b0*/  @!P1 FSEL R0, R40, R45, P0 ;  /* 0x0000002d28009208 */ /* 0x000fe20000000000 */
[----:B------:R-:W-:Y:S01]  /*37c0*/  FFMA R47, R3, R21, R14 ;  /* 0x00000015032f7223 */ /* 0x000fe2000000000e */
[----:B------:R-:W-:Y:S01]  /*37d0*/  @!P1 FSEL R31, R31, R28, P0 ;  /* 0x0000001c1f1f9208 */ /* 0x000fe20000000000 */
[----:B------:R-:W-:Y:S02]  /*37e0*/  IMAD.MOV.U32 R3, RZ, RZ, R45 ;  /* 0x000000ffff037224 */ /* 0x000fe400078e002d */
[----:B------:R-:W-:Y:S01]  /*37f0*/  @!P1 IMAD.MOV.U32 R3, RZ, RZ, R47 ;  /* 0x000000ffff039224 */ /* 0x000fe200078e002f */
[----:B--2---:R-:W-:Y:S01]  /*3800*/  @!P1 MOV R33, R18 ;  /* 0x0000001200219202 */ /* 0x004fe20000000f00 */
[----:B---3--:R-:W-:-:S02]  /*3810*/  @!P1 IMAD.MOV.U32 R32, RZ, RZ, R17 ;  /* 0x000000ffff209224 */ /* 0x008fc400078e0011 */
[----:B------:R-:W-:Y:S02]  /*3820*/  FADD R18, -R0, R30 ;  /* 0x0000001e00127221 */ /* 0x000fe40000000100 */
[----:B------:R-:W-:Y:S01]  /*3830*/  FADD R15, R32, -R33 ;  /* 0x80000021200f7221 */ /* 0x000fe20000000000 */
[----:B----4-:R-:W-:Y:S01]  /*3840*/  @!P1 MOV R28, R16 ;  /* 0x00000010001c9202 */ /* 0x010fe20000000f00 */
[----:B------:R-:W-:Y:S02]  /*3850*/  FADD R16, -R0, R31 ;  /* 0x0000001f00107221 */ /* 0x000fe40000000100 */
[----:B------:R-:W-:Y:S02]  /*3860*/  FMUL R34, R15, R18 ;  /* 0x000000120f227220 */ /* 0x000fe40000400000 */
[----:B------:R-:W-:Y:S01]  /*3870*/  FADD R15, R33, -R28 ;  /* 0x8000001c210f7221 */ /* 0x000fe20000000000 */
[----:B------:R-:W-:Y:S01]  /*3880*/  FADD R18, R35, -R30 ;  /* 0x8000001e23127221 */ /* 0x000fe20000000000 */
[----:B------:R-:W-:-:S02]  /*3890*/  FADD R33, -R3, R33 ;  /* 0x0000002103217221 */ /* 0x000fc40000000100 */
[----:B------:R-:W-:Y:S01]  /*38a0*/  FMUL R16, R15, R16 ;  /* 0x000000100f107220 */ /* 0x000fe20000400000 */
[----:B------:R-:W-:Y:S01]  /*38b0*/  FADD R15, -R3, R28 ;  /* 0x0000001c030f7221 */ /* 0x000fe20000000100 */
[----:B------:R-:W-:Y:S01]  /*38c0*/  FFMA R18, R33, R18, -R34 ;  /* 0x0000001221127223 */ /* 0x000fe20000000822 */
[----:B------:R-:W-:Y:S01]  /*38d0*/  FADD R30, R30, -R31 ;  /* 0x8000001f1e1e7221 */ /* 0x000fe20000000000 */
[----:B------:R-:W-:Y:S01]  /*38e0*/  FADD R17, -R0, R35 ;  /* 0x0000002300117221 */ /* 0x000fe20000000100 */
[----:B------:R-:W-:Y:S01]  /*38f0*/  FADD R28, -R32, R28 ;  /* 0x0000001c201c7221 */ /* 0x000fe20000000100 */
[----:B------:R-:W-:Y:S01]  /*3900*/  FADD R31, -R35, R31 ;  /* 0x0000001f231f7221 */ /* 0x000fe20000000100 */
[----:B------:R-:W-:Y:S01]  /*3910*/  FFMA R15, R15, R30, -R16 ;  /* 0x0000001e0f0f7223 */ /* 0x000fe20000000810 */
[----:B------:R-:W-:Y:S01]  /*3920*/  FADD R32, -R3, R32 ;  /* 0x0000002003207221 */ /* 0x000fe20000000100 */
[----:B------:R-:W-:Y:S01]  /*3930*/  FMUL R17, R28, R17 ;  /* 0x000000111c117220 */ /* 0x000fe20000400000 */
[----:B------:R-:W-:-:S02]  /*3940*/  FSETP.GE.AND P0, PT, R18, RZ, PT ;  /* 0x000000ff1200720b */ /* 0x000fc40003f06000 */
[----:B------:R-:W-:Y:S01]  /*3950*/  FSETP.GTU.AND P1, PT, R18, RZ, PT ;  /* 0x000000ff1200720b */ /* 0x000fe20003f2c000 */
[----:B------:R-:W-:Y:S01]  /*3960*/  FFMA R17, R32, R31, -R17 ;  /* 0x0000001f20117223 */ /* 0x000fe20000000811 */
[C---:B------:R-:W-:Y:S02]  /*3970*/  FSETP.GE.AND P0, PT, R15.reuse, RZ, P0 ;  /* 0x000000ff0f00720b */ /* 0x040fe40000706000 */
[----:B------:R-:W-:Y:S02]  /*3980*/  FSETP.GTU.OR P1, PT, R15, RZ, P1 ;  /* 0x000000ff0f00720b */ /* 0x000fe40000f2c400 */
[C---:B------:R-:W-:Y:S02]  /*3990*/  FSETP.GE.AND P0, PT, R17.reuse, RZ, P0 ;  /* 0x000000ff1100720b */ /* 0x040fe40000706000 */
[----:B------:R-:W-:-:S13]  /*39a0*/  FSETP.GTU.OR P1, PT, R17, RZ, P1 ;  /* 0x000000ff1100720b */ /* 0x000fda0000f2c400 */
[----:B0-----:R-:W-:Y:S05]  /*39b0*/  @P1 BRA !P0, `(.L_x_34) ;  /* 0x00000008002c1947 */ /* 0x001fea0004000000 */
[----:B------:R-:W-:Y:S01]  /*39c0*/  FADD R48, R47, -R14 ;  /* 0x8000000e2f307221 */ /* 0x000fe20000000000 */
[----:B------:R-:W-:Y:S01]  /*39d0*/  BSSY.RECONVERGENT B1, `(.L_x_37) ;  /* 0x0000008000017945 */ /* 0x000fe20003800200 */
[----:B------:R-:W-:Y:S01]  /*39e0*/  IMAD.MOV.U32 R0, RZ, RZ, RZ ;  /* 0x000000ffff007224 */ /* 0x000fe200078e00ff */
[----:B------:R-:W-:Y:S01]  /*39f0*/  MOV R28, 0x3a50 ;  /* 0x00003a50001c7802 */ /* 0x000fe20000000f00 */
[----:B------:R-:W0:Y:S01]  /*3a00*/  F2F.F64.F32 R52, R48 ;  /* 0x0000003000347310 */ /* 0x000e220000201800 */
[----:B------:R-:W-:Y:S01]  /*3a10*/  IMAD.MOV.U32 R3, RZ, RZ, 0x40000000 ;  /* 0x40000000ff037424 */ /* 0x000fe200078e00ff */
[----:B0-----:R-:W-:-:S10]  /*3a20*/  DADD R14, -RZ, |R52| ;  /* 0x00000000ff0e7229 */ /* 0x001fd40000000534 */
[----:B------:R-:W-:-:S07]  /*3a30*/  MOV R41, R15 ;  /* 0x0000000f00297202 */ /* 0x000fce0000000f00 */
[----:B------:R-:W-:Y:S05]  /*3a40*/  CALL.REL.NOINC `($resultPixel$__internal_accurate_pow) ;  /* 0x0000002000587944 */ /* 0x000fea0003c00000 */
[----:B------:R-:W-:Y:S05]  /*3a50*/  BSYNC.RECONVERGENT B1 ;  /* 0x0000000000017941 */ /* 0x000fea0003800200 */
.L_x_37:
[----:B------:R-:W-:Y:S01]  /*3a60*/  FADD R46, R45, -UR18 ;  /* 0x800000122d2e7e21 */ /* 0x000fe20008000000 */
[----:B------:R-:W-:Y:S01]  /*3a70*/  DADD R14, R52, 2 ;  /* 0x40000000340e7429 */ /* 0x000fe20000000000 */
[C---:B------:R-:W-:Y:S01]  /*3a80*/  FSETP.NEU.AND P0, PT, R48.reuse, RZ, PT ;  /* 0x000000ff3000720b */ /* 0x040fe20003f0d000 */
[----:B------:R-:W-:Y:S01]  /*3a90*/  BSSY.RECONVERGENT B1, `(.L_x_38) ;  /* 0x0000010000017945 */ /* 0x000fe20003800200 */
[----:B------:R-:W0:Y:S01]  /*3aa0*/  F2F.F64.F32 R50, R46 ;  /* 0x0000002e00327310 */ /* 0x000e220000201800 */
[----:B------:R-:W-:Y:S02]  /*3ab0*/  FSETP.NEU.AND P2, PT, R48, 1, PT ;  /* 0x3f8000003000780b */ /* 0x000fe40003f4d000 */
[----:B------:R-:W-:-:S04]  /*3ac0*/  FSEL R17, R3, RZ, P0 ;  /* 0x000000ff03117208 */ /* 0x000fc80000000000 */
[----:B------:R-:W-:-:S04]  /*3ad0*/  LOP3.LUT R16, R15, 0x7ff00000, RZ, 0xc0, !PT ;  /* 0x7ff000000f107812 */ /* 0x000fc800078ec0ff */
[----:B------:R-:W-:Y:S02]  /*3ae0*/  ISETP.NE.AND P1, PT, R16, 0x7ff00000, PT ;  /* 0x7ff000001000780c */ /* 0x000fe40003f25270 */
[----:B------:R-:W-:Y:S01]  /*3af0*/  FSEL R16, R0, RZ, P0 ;  /* 0x000000ff00107208 */ /* 0x000fe20000000000 */
[----:B0-----:R-:W-:-:S10]  /*3b00*/  DADD R14, -RZ, |R50| ;  /* 0x00000000ff0e7229 */ /* 0x001fd40000000532 */
[----:B------:R-:W-:Y:S01]  /*3b10*/  IMAD.MOV.U32 R41, RZ, RZ, R15 ;  /* 0x000000ffff297224 */ /* 0x000fe200078e000f */
[----:B------:R-:W-:Y:S06]  /*3b20*/  @P1 BRA `(.L_x_39) ;  /* 0x0000000000181947 */ /* 0x000fec0003800000 */
[----:B------:R-:W-:-:S13]  /*3b30*/  FSETP.NAN.AND P0, PT, R48, R48, PT ;  /* 0x000000303000720b */ /* 0x000fda0003f08000 */
[----:B------:R-:W-:Y:S01]  /*3b40*/  @P0 DADD R16, R52, 2 ;  /* 0x4000000034100429 */ /* 0x000fe20000000000 */
[----:B------:R-:W-:Y:S10]  /*3b50*/  @P0 BRA `(.L_x_39) ;  /* 0x00000000000c0947 */ /* 0x000ff40003800000 */
[----:B------:R-:W-:-:S14]  /*3b60*/  DSETP.NEU.AND P0, PT, |R52|, +INF , PT ;  /* 0x7ff000003400742a */ /* 0x000fdc0003f0d200 */
[----:B------:R-:W-:Y:S01]  /*3b70*/  @!P0 MOV R16, 0x0 ;  /* 0x0000000000108802 */ /* 0x000fe20000000f00 */
[----:B------:R-:W-:-:S07]  /*3b80*/  @!P0 IMAD.MOV.U32 R17, RZ, RZ, 0x7ff00000 ;  /* 0x7ff00000ff118424 */ /* 0x000fce00078e00ff */
.L_x_39:
[----:B------:R-:W-:Y:S05]  /*3b90*/  BSYNC.RECONVERGENT B1 ;  /* 0x0000000000017941 */ /* 0x000fea0003800200 */
.L_x_38:
[----:B------:R-:W-:Y:S01]  /*3ba0*/  BSSY.RECONVERGENT B1, `(.L_x_40) ;  /* 0x0000007000017945 */ /* 0x000fe20003800200 */
[----:B------:R-:W-:Y:S01]  /*3bb0*/  FSEL R54, R16, RZ, P2 ;  /* 0x000000ff10367208 */ /* 0x000fe20001000000 */
[----:B------:R-:W-:Y:S01]  /*3bc0*/  IMAD.MOV.U32 R0, RZ, RZ, RZ ;  /* 0x000000ffff007224 */ /* 0x000fe200078e00ff */
[----:B------:R-:W-:Y:S02]  /*3bd0*/  FSEL R55, R17, 1.875, P2 ;  /* 0x3ff0000011377808 */ /* 0x000fe40001000000 */
[----:B------:R-:W-:Y:S02]  /*3be0*/  MOV R3, 0x40000000 ;  /* 0x4000000000037802 */ /* 0x000fe40000000f00 */
[----:B------:R-:W-:-:S07]  /*3bf0*/  MOV R28, 0x3c10 ;  /* 0x00003c10001c7802 */ /* 0x000fce0000000f00 */
[----:B------:R-:W-:Y:S05]  /*3c00*/  CALL.REL.NOINC `($resultPixel$__internal_accurate_pow) ;  /* 0x0000001c00e87944 */ /* 0x000fea0003c00000 */
[----:B------:R-:W-:Y:S05]  /*3c10*/  BSYNC.RECONVERGENT B1 ;  /* 0x0000000000017941 */ /* 0x000fea0003800200 */
.L_x_40:
[----:B------:R-:W-:Y:S01]  /*3c20*/  DADD R14, R50, 2 ;  /* 0x40000000320e7429 */ /* 0x000fe20000000000 */
[----:B------:R-:W-:Y:S01]  /*3c30*/  FADD R48, R40, -UR12 ;  /* 0x8000000c28307e21 */ /* 0x000fe20008000000 */
[C---:B------:R-:W-:Y:S01]  /*3c40*/  FSETP.NEU.AND P0, PT, R46.reuse, RZ, PT ;  /* 0x000000ff2e00720b */ /* 0x040fe20003f0d000 */
[----:B------:R-:W-:Y:S01]  /*3c50*/  BSSY.RECONVERGENT B1, `(.L_x_41) ;  /* 0x000000f000017945 */ /* 0x000fe20003800200 */
[----:B------:R-:W-:Y:S01]  /*3c60*/  FSETP.NEU.AND P2, PT, R46, 1, PT ;  /* 0x3f8000002e00780b */ /* 0x000fe20003f4d000 */
[----:B------:R-:W0:Y:S01]  /*3c70*/  F2F.F64.F32 R52, R48 ;  /* 0x0000003000347310 */ /* 0x000e220000201800 */
[----:B------:R-:W-:Y:S02]  /*3c80*/  FSEL R16, R0, RZ, P0 ;  /* 0x000000ff00107208 */ /* 0x000fe40000000000 */
[----:B------:R-:W-:Y:S02]  /*3c90*/  FSEL R17, R3, RZ, P0 ;  /* 0x000000ff03117208 */ /* 0x000fe40000000000 */
[----:B------:R-:W-:-:S04]  /*3ca0*/  LOP3.LUT R14, R15, 0x7ff00000, RZ, 0xc0, !PT ;  /* 0x7ff000000f0e7812 */ /* 0x000fc800078ec0ff */
[----:B------:R-:W-:Y:S01]  /*3cb0*/  ISETP.NE.AND P1, PT, R14, 0x7ff00000, PT ;  /* 0x7ff000000e00780c */ /* 0x000fe20003f25270 */
[----:B0-----:R-:W-:-:S12]  /*3cc0*/  DADD R14, -RZ, |R52| ;  /* 0x00000000ff0e7229 */ /* 0x001fd80000000534 */
[----:B------:R-:W-:Y:S05]  /*3cd0*/  @P1 BRA `(.L_x_42) ;  /* 0x0000000000181947 */ /* 0x000fea0003800000 */
[----:B------:R-:W-:-:S13]  /*3ce0*/  FSETP.NAN.AND P0, PT, R46, R46, PT ;  /* 0x0000002e2e00720b */ /* 0x000fda0003f08000 */
[----:B------:R-:W-:Y:S01]  /*3cf0*/  @P0 DADD R16, R50, 2 ;  /* 0x4000000032100429 */ /* 0x000fe20000000000 */
[----:B------:R-:W-:Y:S10]  /*3d00*/  @P0 BRA `(.L_x_42) ;  /* 0x00000000000c0947 */ /* 0x000ff40003800000 */
[----:B------:R-:W-:-:S14]  /*3d10*/  DSETP.NEU.AND P0, PT, |R50|, +INF , PT ;  /* 0x7ff000003200742a */ /* 0x000fdc0003f0d200 */
[----:B------:R-:W-:Y:S02]  /*3d20*/  @!P0 IMAD.MOV.U32 R16, RZ, RZ, 0x0 ;  /* 0x00000000ff108424 */ /* 0x000fe400078e00ff */
[----:B------:R-:W-:-:S07]  /*3d30*/  @!P0 IMAD.MOV.U32 R17, RZ, RZ, 0x7ff00000 ;  /* 0x7ff00000ff118424 */ /* 0x000fce00078e00ff */
.L_x_42:
[----:B------:R-:W-:Y:S05]  /*3d40*/  BSYNC.RECONVERGENT B1 ;  /* 0x0000000000017941 */ /* 0x000fea0003800200 */
.L_x_41:
[----:B------:R-:W-:Y:S01]  /*3d50*/  FSEL R16, R16, RZ, P2 ;  /* 0x000000ff10107208 */ /* 0x000fe20001000000 */
[----:B------:R-:W-:Y:S01]  /*3d60*/  BSSY.RECONVERGENT B1, `(.L_x_43) ;  /* 0x0000008000017945 */ /* 0x000fe20003800200 */
[----:B------:R-:W-:Y:S01]  /*3d70*/  FSEL R17, R17, 1.875, P2 ;  /* 0x3ff0000011117808 */ /* 0x000fe20001000000 */
[----:B------:R-:W-:Y:S01]  /*3d80*/  IMAD.MOV.U32 R0, RZ, RZ, RZ ;  /* 0x000000ffff007224 */ /* 0x000fe200078e00ff */
[----:B------:R-:W-:Y:S01]  /*3d90*/  MOV R41, R15 ;  /* 0x0000000f00297202 */ /* 0x000fe20000000f00 */
[----:B------:R-:W-:Y:S01]  /*3da0*/  IMAD.MOV.U32 R3, RZ, RZ, 0x40000000 ;  /* 0x40000000ff037424 */ /* 0x000fe200078e00ff */
[----:B------:R-:W-:Y:S02]  /*3db0*/  MOV R28, 0x3de0 ;  /* 0x00003de0001c7802 */ /* 0x000fe40000000f00 */
[----:B------:R-:W-:-:S11]  /*3dc0*/  DADD R54, R54, R16 ;  /* 0x0000000036367229 */ /* 0x000fd60000000010 */
[----:B------:R-:W-:Y:S05]  /*3dd0*/  CALL.REL.NOINC `($resultPixel$__internal_accurate_pow) ;  /* 0x0000001c00747944 */ /* 0x000fea0003c00000 */
[----:B------:R-:W-:Y:S05]  /*3de0*/  BSYNC.RECONVERGENT B1 ;  /* 0x0000000000017941 */ /* 0x000fea0003800200 */
.L_x_43:
[----:B------:R-:W-:Y:S01]  /*3df0*/  DADD R14, R52, 2 ;  /* 0x40000000340e7429 */ /* 0x000fe20000000000 */
[C---:B------:R-:W-:Y:S01]  /*3e00*/  FSETP.NEU.AND P0, PT, R48.reuse, RZ, PT ;  /* 0x000000ff3000720b */ /* 0x040fe20003f0d000 */
[----:B------:R-:W-:Y:S01]  /*3e10*/  BSSY.RECONVERGENT B1, `(.L_x_44) ;  /* 0x000000d000017945 */ /* 0x000fe20003800200 */
[----:B------:R-:W-:-:S07]  /*3e20*/  FSETP.NEU.AND P2, PT, R48, 1, PT ;  /* 0x3f8000003000780b */ /* 0x000fce0003f4d000 */
[----:B------:R-:W-:Y:S02]  /*3e30*/  LOP3.LUT R14, R15, 0x7ff00000, RZ, 0xc0, !PT ;  /* 0x7ff000000f0e7812 */ /* 0x000fe400078ec0ff */
[----:B------:R-:W-:Y:S02]  /*3e40*/  FSEL R15, R3, RZ, P0 ;  /* 0x000000ff030f7208 */ /* 0x000fe40000000000 */
[----:B------:R-:W-:Y:S02]  /*3e50*/  ISETP.NE.AND P1, PT, R14, 0x7ff00000, PT ;  /* 0x7ff000000e00780c */ /* 0x000fe40003f25270 */
[----:B------:R-:W-:-:S11]  /*3e60*/  FSEL R14, R0, RZ, P0 ;  /* 0x000000ff000e7208 */ /* 0x000fd60000000000 */
[----:B------:R-:W-:Y:S05]  /*3e70*/  @P1 BRA `(.L_x_45) ;  /* 0x0000000000181947 */ /* 0x000fea0003800000 */
[----:B------:R-:W-:-:S13]  /*3e80*/  FSETP.NAN.AND P0, PT, R48, R48, PT ;  /* 0x000000303000720b */ /* 0x000fda0003f08000 */
[----:B------:R-:W-:Y:S01]  /*3e90*/  @P0 DADD R14, R52, 2 ;  /* 0x40000000340e0429 */ /* 0x000fe20000000000 */
[----:B------:R-:W-:Y:S10]  /*3ea0*/  @P0 BRA `(.L_x_45) ;  /* 0x00000000000c0947 */ /* 0x000ff40003800000 */
[----:B------:R-:W-:-:S14]  /*3eb0*/  DSETP.NEU.AND P0, PT, |R52|, +INF , PT ;  /* 0x7ff000003400742a */ /* 0x000fdc0003f0d200 */
[----:B------:R-:W-:Y:S01]  /*3ec0*/  @!P0 MOV R14, 0x0 ;  /* 0x00000000000e8802 */ /* 0x000fe20000000f00 */
[----:B------:R-:W-:-:S07]  /*3ed0*/  @!P0 IMAD.MOV.U32 R15, RZ, RZ, 0x7ff00000 ;  /* 0x7ff00000ff0f8424 */ /* 0x000fce00078e00ff */
.L_x_45:
[----:B------:R-:W-:Y:S05]  /*3ee0*/  BSYNC.RECONVERGENT B1 ;  /* 0x0000000000017941 */ /* 0x000fea0003800200 */
.L_x_44:
[----:B------:R-:W-:Y:S01]  /*3ef0*/  FSEL R14, R14, RZ, P2 ;  /* 0x000000ff0e0e7208 */ /* 0x000fe20001000000 */
[----:B------:R-:W-:Y:S01]  /*3f00*/  BSSY.RECONVERGENT B1, `(.L_x_46) ;  /* 0x000001f000017945 */ /* 0x000fe20003800200 */
[----:B------:R-:W-:-:S06]  /*3f10*/  FSEL R15, R15, 1.875, P2 ;  /* 0x3ff000000f0f7808 */ /* 0x000fcc0001000000 */
[----:B------:R-:W-:Y:S01]  /*3f20*/  DADD R54, R54, R14 ;  /* 0x0000000036367229 */ /* 0x000fe2000000000e */
[----:B------:R-:W-:Y:S01]  /*3f30*/  MOV R14, 0x0 ;  /* 0x00000000000e7802 */ /* 0x000fe20000000f00 */
[----:B------:R-:W-:-:S04]  /*3f40*/  IMAD.MOV.U32 R15, RZ, RZ, 0x3fd80000 ;  /* 0x3fd80000ff0f7424 */ /* 0x000fc800078e00ff */
        /* <DEDUP_REMOVED lines=9> */
[----:B------:R-:W-:Y:S01]  /*3fe0*/  VIADD R31, R19, 0xfff00000 ;  /* 0xfff00000131f7836 */ /* 0x000fe20000000000 */
[----:B------:R-:W-:-:S05]  /*3ff0*/  MOV R30, R18 ;  /* 0x00000012001e7202 */ /* 0x000fca0000000f00 */
[----:B------:R-:W-:-:S08]  /*4000*/  DFMA R14, R16, -R16, R54 ;  /* 0x80000010100e722b */ /* 0x000fd00000000036 */
[----:B------:R-:W-:Y:S01]  /*4010*/  DFMA R32, R14, R30, R16 ;  /* 0x0000001e0e20722b */ /* 0x000fe20000000010 */
[----:B------:R-:W-:Y:S10]  /*4020*/  @!P0 BRA `(.L_x_47) ;  /* 0x0000000000308947 */ /* 0x000ff40003800000 */
[----:B------:R-:W-:Y:S01]  /*4030*/  IMAD.MOV.U32 R28, RZ, RZ, R18 ;  /* 0x000000ffff1c7224 */ /* 0x000fe200078e0012 */
[----:B------:R-:W-:Y:S01]  /*4040*/  MOV R18, R14 ;  /* 0x0000000e00127202 */ /* 0x000fe20000000f00 */
[----:B------:R-:W-:Y:S01]  /*4050*/  IMAD.MOV.U32 R19, RZ, RZ, R15 ;  /* 0x000000ffff137224 */ /* 0x000fe200078e000f */
[----:B------:R-:W-:Y:S01]  /*4060*/  MOV R15, R17 ;  /* 0x00000011000f7202 */ /* 0x000fe20000000f00 */
[----:B------:R-:W-:Y:S01]  /*4070*/  IMAD.MOV.U32 R14, RZ, RZ, R16 ;  /* 0x000000ffff0e7224 */ /* 0x000fe200078e0010 */
[----:B------:R-:W-:Y:S01]  /*4080*/  MOV R0, 0x40d0 ;  /* 0x000040d000007802 */ /* 0x000fe20000000f00 */
[----:B------:R-:W-:Y:S02]  /*4090*/  IMAD.MOV.U32 R30, RZ, RZ, R54 ;  /* 0x000000ffff1e7224 */ /* 0x000fe400078e0036 */
[----:B------:R-:W-:Y:S02]  /*40a0*/  IMAD.MOV.U32 R16, RZ, RZ, R34 ;  /* 0x000000ffff107224 */ /* 0x000fe400078e0022 */
[----:B------:R-:W-:-:S07]  /*40b0*/  IMAD.MOV.U32 R17, RZ, RZ, R31 ;  /* 0x000000ffff117224 */ /* 0x000fce00078e001f */
[----:B------:R-:W-:Y:S05]  /*40c0*/  CALL.REL.NOINC `($__internal_0_$__cuda_sm20_dsqrt_rn_f64_mediumpath_v1) ;  /* 0x0000001000187944 */ /* 0x000fea0003c00000 */
[----:B------:R-:W-:Y:S01]  /*40d0*/  MOV R32, R18 ;  /* 0x0000001200207202 */ /* 0x000fe20000000f00 */
[----:B------:R-:W-:-:S07]  /*40e0*/  IMAD.MOV.U32 R33, RZ, RZ, R19 ;  /* 0x000000ffff217224 */ /* 0x000fce00078e0013 */
.L_x_47:
[----:B------:R-:W-:Y:S05]  /*40f0*/  BSYNC.RECONVERGENT B1 ;  /* 0x0000000000017941 */ /* 0x000fea0003800200 */
.L_x_46:
[----:B------:R-:W0:Y:S01]  /*4100*/  F2F.F32.F64 R32, R32 ;  /* 0x0000002000207310 */ /* 0x000e220000301000 */
[C---:B------:R-:W-:Y:S02]  /*4110*/  FSETP.NEU.AND P2, PT, R23.reuse, -1, PT ;  /* 0xbf8000001700780b */ /* 0x040fe40003f4d000 */
[C---:B------:R-:W-:Y:S02]  /*4120*/  FSETP.NEU.AND P0, PT, R23.reuse, -1, PT ;  /* 0xbf8000001700780b */ /* 0x040fe40003f0d000 */
[----:B0-----:R-:W-:Y:S02]  /*4130*/  FSETP.GT.AND P1, PT, R23, R32, PT ;  /* 0x000000201700720b */ /* 0x001fe40003f24000 */
[----:B------:R-:W-:-:S11]  /*4140*/  FSEL R23, R32, R23, !P0 ;  /* 0x0000001720177208 */ /* 0x000fd60004000000 */
[----:B------:R-:W-:Y:S05]  /*4150*/  @!P1 BRA P2, `(.L_x_34) ;  /* 0x0000000000449947 */ /* 0x000fea0001000000 */
[----:B------:R-:W-:Y:S01]  /*4160*/  FADD R0, -R45, UR14 ;  /* 0x0000000e2d007e21 */ /* 0x000fe20008000100 */
[----:B------:R-:W-:Y:S01]  /*4170*/  FADD R3, -R47, UR13 ;  /* 0x0000000d2f037e21 */ /* 0x000fe20008000100 */
[----:B------:R-:W-:Y:S01]  /*4180*/  IMAD.MOV.U32 R11, RZ, RZ, R44 ;  /* 0x000000ffff0b7224 */ /* 0x000fe200078e002c */
[----:B------:R-:W-:Y:S01]  /*4190*/  MOV R10, R43 ;  /* 0x0000002b000a7202 */ /* 0x000fe20000000f00 */
[----:B------:R-:W-:Y:S01]  /*41a0*/  FMUL R27, R27, R0 ;  /* 0x000000001b1b7220 */ /* 0x000fe20000400000 */
[----:B------:R-:W-:Y:S01]  /*41b0*/  FADD R0, -R40, UR15 ;  /* 0x0000000f28007e21 */ /* 0x000fe20008000100 */
[----:B------:R-:W-:Y:S01]  /*41c0*/  IMAD.MOV.U32 R9, RZ, RZ, R42 ;  /* 0x000000ffff097224 */ /* 0x000fe200078e002a */
[----:B------:R-:W-:Y:S01]  /*41d0*/  MOV R8, R47 ;  /* 0x0000002f00087202 */ /* 0x000fe20000000f00 */
[----:B------:R-:W-:Y:S01]  /*41e0*/  FFMA R26, R26, R3, R27 ;  /* 0x000000031a1a7223 */ /* 0x000fe2000000001b */
[----:B------:R-:W-:Y:S01]  /*41f0*/  IMAD.MOV.U32 R23, RZ, RZ, R32 ;  /* 0x000000ffff177224 */ /* 0x000fe200078e0020 */
[----:B------:R-:W-:Y:S01]  /*4200*/  MOV R6, R40 ;  /* 0x0000002800067202 */ /* 0x000fe20000000f00 */
[----:B------:R-:W-:-:S02]  /*4210*/  IMAD.MOV.U32 R22, RZ, RZ, 0x1 ;  /* 0x00000001ff167424 */ /* 0x000fc400078e00ff */
[----:B------:R-:W-:Y:S01]  /*4220*/  FFMA R0, R29, R0, R26 ;  /* 0x000000001d007223 */ /* 0x000fe2000000001a */
[----:B------:R-:W-:Y:S02]  /*4230*/  IMAD.MOV.U32 R7, RZ, RZ, R45 ;  /* 0x000000ffff077224 */ /* 0x000fe400078e002d */
[----:B------:R-:W-:Y:S02]  /*4240*/  IMAD.U32 R5, RZ, RZ, UR4 ;  /* 0x00000004ff057e24 */ /* 0x000fe4000f8e00ff */
[----:B------:R-:W-:-:S04]  /*4250*/  FSETP.GEU.AND P0, PT, R0, RZ, PT ;  /* 0x000000ff0000720b */ /* 0x000fc80003f0e000 */
[----:B------:R-:W-:-:S09]  /*4260*/  FSEL R20, R0, RZ, P0 ;  /* 0x000000ff00147208 */ /* 0x000fd20000000000 */
.L_x_34:
[----:B----4-:R-:W-:Y:S05]  /*4270*/  BSYNC.RECONVERGENT B0 ;  /* 0x0000000000007941 */ /* 0x010fea0003800200 */
.L_x_33:
[----:B------:R-:W-:Y:S01]  /*4280*/  IADD3 R24, P0, PT, R24, 0x44, RZ ;  /* 0x0000004418187810 */ /* 0x000fe20007f1e0ff */
[----:B------:R-:W-:-:S04]  /*4290*/  UIADD3 UR4, UPT, UPT, UR4, 0x1, URZ ;  /* 0x0000000104047890 */ /* 0x000fc8000fffe0ff */
[----:B------:R-:W-:Y:S01]  /*42a0*/  IMAD.X R25, RZ, RZ, R25, P0 ;  /* 0x000000ffff197224 */ /* 0x000fe200000e0619 */
[----:B------:R-:W-:Y:S07]  /*42b0*/  BRA.U UP0, `(.L_x_48) ;  /* 0xfffffff100687547 */ /* 0x000fee000b83ffff */
[----:B------:R-:W-:-:S04]  /*42c0*/  LOP3.LUT P1, RZ, R22, 0xff, RZ, 0xc0, !PT ;  /* 0x000000ff16ff7812 */ /* 0x000fc8000782c0ff */
[----:B------:R-:W-:-:S13]  /*42d0*/  PLOP3.LUT P1, PT, P1, PT, PT, 0x8, 0x80 ;  /* 0x000000000080781c */ /* 0x000fda0000f2e170 */
.L_x_32:
[----:B------:R-:W-:Y:S01]  /*42e0*/  BSSY.RECONVERGENT B0, `(.L_x_49) ;  /* 0x00000b5000007945 */ /* 0x000fe20003800200 */
[----:B------:R-:W-:-:S03]  /*42f0*/  PLOP3.LUT P0, PT, PT, PT, PT, 0x80, 0x8 ;  /* 0x000000000008781c */ /* 0x000fc60003f0f070 */
[----:B------:R-:W-:Y:S10]  /*4300*/  @P1 BRA `(.L_x_50) ;  /* 0x0000000800c81947 */ /* 0x000ff40003800000 */
[----:B------:R-:W0:Y:S01]  /*4310*/  LDCU UR4, c[0x0][0x3a4] ;  /* 0x00007480ff0477ac */ /* 0x000e220008000800 */
[----:B------:R-:W1:Y:S01]  /*4320*/  LDC R16, c[0x0][0x388] ;  /* 0x0000e200ff107b82 */ /* 0x000e620000000800 */
[----:B------:R-:W-:Y:S01]  /*4330*/  BSSY.RECONVERGENT B1, `(.L_x_51) ;  /* 0x0000021000017945 */ /* 0x000fe20003800200 */
[----:B------:R-:W2:Y:S01]  /*4340*/  LDCU.64 UR6, c[0x0][0x3a8] ;  /* 0x00007500ff0677ac */ /* 0x000ea20008000a00 */
[----:B0-----:R-:W-:Y:S01]  /*4350*/  FADD R0, -R8, UR4 ;  /* 0x0000000408007e21 */ /* 0x001fe20008000100 */
[----:B--2---:R-:W-:Y:S01]  /*4360*/  FADD R4, -R7, UR6 ;  /* 0x0000000607047e21 */ /* 0x004fe20008000100 */
[----:B------:R-:W-:Y:S01]  /*4370*/  FADD R2, -R6, UR7 ;  /* 0x0000000706027e21 */ /* 0x000fe20008000100 */
[----:B-1----:R-:W-:-:S03]  /*4380*/  ISETP.GE.AND P3, PT, R16, 0x1, PT ;  /* 0x000000011000780c */ /* 0x002fc60003f66270 */
[----:B------:R-:W-:-:S04]  /*4390*/  FMNMX R3, |R0|, |R4|, !PT ;  /* 0x4000000400037209 */ /* 0x000fc80007800200 */
[CC--:B------:R-:W-:Y:S02]  /*43a0*/  FMNMX R22, |R2|.reuse, R3.reuse, !PT ;  /* 0x0000000302167209 */ /* 0x0c0fe40007800200 */
[----:B------:R-:W-:Y:S02]  /*43b0*/  FMNMX R14, |R2|, R3, PT ;  /* 0x00000003020e7209 */ /* 0x000fe40003800200 */
[----:B------:R-:W-:Y:S02]  /*43c0*/  LOP3.LUT R23, R22, 0xfe000000, RZ, 0xc0, !PT ;  /* 0xfe00000016177812 */ /* 0x000fe400078ec0ff */
[----:B------:R-:W-:Y:S02]  /*43d0*/  FMNMX R3, |R0|, |R4|, PT ;  /* 0x4000000400037209 */ /* 0x000fe40003800200 */
[----:B------:R-:W-:-:S05]  /*43e0*/  LOP3.LUT R15, R23, 0x7e800000, RZ, 0x3c, !PT ;  /* 0x7e800000170f7812 */ /* 0x000fca00078e3cff */
[-C--:B------:R-:W-:Y:S01]  /*43f0*/  FMUL R14, R14, R15.reuse ;  /* 0x0000000f0e0e7220 */ /* 0x080fe20000400000 */
[-C--:B------:R-:W-:Y:S01]  /*4400*/  FMUL R3, R3, R15.reuse ;  /* 0x0000000f03037220 */ /* 0x080fe20000400000 */
[----:B------:R-:W-:Y:S02]  /*4410*/  FMUL R15, R22, R15 ;  /* 0x0000000f160f7220 */ /* 0x000fe40000400000 */
[----:B------:R-:W-:-:S04]  /*4420*/  FMUL R14, R14, R14 ;  /* 0x0000000e0e0e7220 */ /* 0x000fc80000400000 */
[----:B------:R-:W-:-:S04]  /*4430*/  FFMA R14, R3, R3, R14 ;  /* 0x00000003030e7223 */ /* 0x000fc8000000000e */
[----:B------:R-:W-:-:S04]  /*4440*/  FFMA R14, R15, R15, R14 ;  /* 0x0000000f0f0e7223 */ /* 0x000fc8000000000e */
[----:B------:R0:W1:Y:S01]  /*4450*/  MUFU.RSQ R15, R14 ;  /* 0x0000000e000f7308 */ /* 0x0000620000001400 */
[----:B------:R-:W-:-:S04]  /*4460*/  IADD3 R3, PT, PT, R14, -0xd000000, RZ ;  /* 0xf30000000e037810 */ /* 0x000fc80007ffe0ff */
[----:B------:R-:W-:Y:S01]  /*4470*/  ISETP.GT.U32.AND P1, PT, R3, 0x727fffff, PT ;  /* 0x727fffff0300780c */ /* 0x000fe20003f24070 */
[----:B------:R-:W-:-:S04]  /*4480*/  FADD R3, |R0|, |R4| ;  /* 0x4000000400037221 */ /* 0x000fc80000000200 */
[----:B------:R-:W-:-:S08]  /*4490*/  FADD R25, |R2|, R3 ;  /* 0x0000000302197221 */ /* 0x000fd00000000200 */
[----:B01----:R-:W-:Y:S05]  /*44a0*/  @!P1 BRA `(.L_x_52) ;  /* 0x0000000000149947 */ /* 0x003fea0003800000 */
[----:B------:R-:W-:Y:S01]  /*44b0*/  IMAD.MOV.U32 R3, RZ, RZ, R14 ;  /* 0x000000ffff037224 */ /* 0x000fe200078e000e */
[----:B------:R-:W-:-:S07]  /*44c0*/  MOV R21, 0x44e0 ;  /* 0x000044e000157802 */ /* 0x000fce0000000f00 */
[----:B-----5:R-:W-:Y:S05]  /*44d0*/  CALL.REL.NOINC `($__internal_1_$__cuda_sm20_sqrt_rn_f32_slowpath) ;  /* 0x0000000c00c47944 */ /* 0x020fea0003c00000 */
[----:B------:R-:W-:Y:S01]  /*44e0*/  IMAD.MOV.U32 R3, RZ, RZ, R14 ;  /* 0x000000ffff037224 */ /* 0x000fe200078e000e */
[----:B------:R-:W-:Y:S06]  /*44f0*/  BRA `(.L_x_53) ;  /* 0x0000000000107947 */ /* 0x000fec0003800000 */
.L_x_52:
[----:B------:R-:W-:Y:S01]  /*4500*/  FMUL.FTZ R3, R14, R15 ;  /* 0x0000000f0e037220 */ /* 0x000fe20000410000 */
[----:B------:R-:W-:-:S03]  /*4510*/  FMUL.FTZ R15, R15, 0.5 ;  /* 0x3f0000000f0f7820 */ /* 0x000fc60000410000 */
[----:B------:R-:W-:-:S04]  /*4520*/  FFMA R14, -R3, R3, R14 ;  /* 0x00000003030e7223 */ /* 0x000fc8000000010e */
[----:B------:R-:W-:-:S07]  /*4530*/  FFMA R3, R14, R15, R3 ;  /* 0x0000000f0e037223 */ /* 0x000fce0000000003 */
.L_x_53:
[----:B------:R-:W-:Y:S05]  /*4540*/  BSYNC.RECONVERGENT B1 ;  /* 0x0000000000017941 */ /* 0x000fea0003800200 */
.L_x_51:
[----:B------:R-:W-:Y:S01]  /*4550*/  FSETP.GT.AND P1, PT, R25, R22, PT ;  /* 0x000000161900720b */ /* 0x000fe20003f24000 */
[----:B------:R-:W-:Y:S01]  /*4560*/  BSSY.RECONVERGENT B1, `(.L_x_54) ;  /* 0x0000011000017945 */ /* 0x000fe20003800200 */
[----:B------:R-:W-:-:S11]  /*4570*/  LOP3.LUT R14, R23, 0x800000, RZ, 0xfc, !PT ;  /* 0x00800000170e7812 */ /* 0x000fd600078efcff */
[----:B------:R-:W-:Y:S01]  /*4580*/  @P1 FMUL R25, R14, R3 ;  /* 0x000000030e191220 */ /* 0x000fe20000400000 */
[----:B------:R-:W-:-:S04]  /*4590*/  FSETP.NEU.AND P1, PT, R22, +INF , PT ;  /* 0x7f8000001600780b */ /* 0x000fc80003f2d000 */
[----:B------:R-:W-:-:S04]  /*45a0*/  FSEL R25, R25, +INF , P1 ;  /* 0x7f80000019197808 */ /* 0x000fc80000800000 */
[----:B------:R-:W0:Y:S08]  /*45b0*/  MUFU.RCP R14, R25 ;  /* 0x00000019000e7308 */ /* 0x000e300000001000 */
[----:B------:R-:W1:Y:S01]  /*45c0*/  FCHK P1, R0, R25 ;  /* 0x0000001900007302 */ /* 0x000e620000020000 */
[----:B0-----:R-:W-:-:S04]  /*45d0*/  FFMA R3, -R25, R14, 1 ;  /* 0x3f80000019037423 */ /* 0x001fc8000000010e */
[----:B------:R-:W-:-:S04]  /*45e0*/  FFMA R3, R14, R3, R14 ;  /* 0x000000030e037223 */ /* 0x000fc8000000000e */
[----:B------:R-:W-:-:S04]  /*45f0*/  FFMA R14, R0, R3, RZ ;  /* 0x00000003000e7223 */ /* 0x000fc800000000ff */
[----:B------:R-:W-:-:S04]  /*4600*/  FFMA R21, -R25, R14, R0 ;  /* 0x0000000e19157223 */ /* 0x000fc80000000100 */
[----:B------:R-:W-:Y:S01]  /*4610*/  FFMA R21, R3, R21, R14 ;  /* 0x0000001503157223 */ /* 0x000fe2000000000e */
[----:B-1----:R-:W-:Y:S06]  /*4620*/  @!P1 BRA `(.L_x_55) ;  /* 0x0000000000109947 */ /* 0x002fec0003800000 */
[----:B------:R-:W-:Y:S02]  /*4630*/  MOV R3, R25 ;  /* 0x0000001900037202 */ /* 0x000fe40000000f00 */
[----:B------:R-:W-:-:S07]  /*4640*/  MOV R14, 0x4660 ;  /* 0x00004660000e7802 */ /* 0x000fce0000000f00 */
[----:B-----5:R-:W-:Y:S05]  /*4650*/  CALL.REL.NOINC `($__internal_2_$__cuda_sm3x_div_rn_noftz_f32_slowpath) ;  /* 0x0000000c00bc7944 */ /* 0x020fea0003c00000 */
[----:B------:R-:W-:-:S07]  /*4660*/  IMAD.MOV.U32 R21, RZ, RZ, R0 ;  /* 0x000000ffff157224 */ /* 0x000fce00078e0000 */
.L_x_55:
[----:B------:R-:W-:Y:S05]  /*4670*/  BSYNC.RECONVERGENT B1 ;  /* 0x0000000000017941 */ /* 0x000fea0003800200 */
.L_x_54:
[----:B------:R-:W0:Y:S01]  /*4680*/  MUFU.RCP R0, R25 ;  /* 0x0000001900007308 */ /* 0x000e220000001000 */
[----:B------:R-:W-:Y:S07]  /*4690*/  BSSY.RECONVERGENT B1, `(.L_x_56) ;  /* 0x000000d000017945 */ /* 0x000fee0003800200 */
[----:B------:R-:W1:Y:S01]  /*46a0*/  FCHK P1, R4, R25 ;  /* 0x0000001904007302 */ /* 0x000e620000020000 */
[----:B0-----:R-:W-:-:S04]  /*46b0*/  FFMA R3, -R25, R0, 1 ;  /* 0x3f80000019037423 */ /* 0x001fc80000000100 */
[----:B------:R-:W-:-:S04]  /*46c0*/  FFMA R15, R0, R3, R0 ;  /* 0x00000003000f7223 */ /* 0x000fc80000000000 */
[----:B------:R-:W-:-:S04]  /*46d0*/  FFMA R22, R4, R15, RZ ;  /* 0x0000000f04167223 */ /* 0x000fc800000000ff */
[----:B------:R-:W-:-:S04]  /*46e0*/  FFMA R3, -R25, R22, R4 ;  /* 0x0000001619037223 */ /* 0x000fc80000000104 */
[----:B------:R-:W-:Y:S01]  /*46f0*/  FFMA R22, R15, R3, R22 ;  /* 0x000000030f167223 */ /* 0x000fe20000000016 */
[----:B-1----:R-:W-:Y:S06]  /*4700*/  @!P1 BRA `(.L_x_57) ;  /* 0x0000000000149947 */ /* 0x002fec0003800000 */
[----:B------:R-:W-:Y:S01]  /*4710*/  IMAD.MOV.U32 R0, RZ, RZ, R4 ;  /* 0x000000ffff007224 */ /* 0x000fe200078e0004 */
[----:B------:R-:W-:Y:S02]  /*4720*/  MOV R3, R25 ;  /* 0x0000001900037202 */ /* 0x000fe40000000f00 */
[----:B------:R-:W-:-:S07]  /*4730*/  MOV R14, 0x4750 ;  /* 0x00004750000e7802 */ /* 0x000fce0000000f00 */
[----:B-----5:R-:W-:Y:S05]  /*4740*/  CALL.REL.NOINC `($__internal_2_$__cuda_sm3x_div_rn_noftz_f32_slowpath) ;  /* 0x0000000c00807944 */ /* 0x020fea0003c00000 */
[----:B------:R-:W-:-:S07]  /*4750*/  IMAD.MOV.U32 R22, RZ, RZ, R0 ;  /* 0x000000ffff167224 */ /* 0x000fce00078e0000 */
.L_x_57:
[----:B------:R-:W-:Y:S05]  /*4760*/  BSYNC.RECONVERGENT B1 ;  /* 0x0000000000017941 */ /* 0x000fea0003800200 */
.L_x_56:
        /* <DEDUP_REMOVED lines=14> */
.L_x_59:
[----:B------:R-:W-:Y:S05]  /*4850*/  BSYNC.RECONVERGENT B1 ;  /* 0x0000000000017941 */ /* 0x000fea0003800200 */
.L_x_58:
[----:B------:R-:W-:Y:S05]  /*4860*/  @!P3 BRA `(.L_x_50) ;  /* 0x000000040070b947 */ /* 0x000fea0003800000 */
[----:B------:R-:W-:-:S07]  /*4870*/  IMAD.MOV.U32 R2, RZ, RZ, RZ ;  /* 0x000000ffff027224 */ /* 0x000fce00078e00ff */
.L_x_64:
[----:B------:R-:W-:Y:S01]  /*4880*/  ISETP.NE.AND P0, PT, R2, R5, PT ;  /* 0x000000050200720c */ /* 0x000fe20003f05270 */
[----:B------:R-:W-:-:S12]  /*4890*/  BSSY.RELIABLE B1, `(.L_x_60) ;  /* 0x0000054000017945 */ /* 0x000fd80003800100 */
[----:B------:R-:W-:Y:S05]  /*48a0*/  @!P0 BRA `(.L_x_61) ;  /* 0x0000000400488947 */ /* 0x000fea0003800000 */
[----:B------:R-:W0:Y:S02]  /*48b0*/  LDC.64 R14, c[0x0][0x380] ;  /* 0x0000e000ff0e7b82 */ /* 0x000e240000000a00 */
[----:B0-----:R-:W-:-:S05]  /*48c0*/  IMAD.WIDE.U32 R14, R2, 0x44, R14 ;  /* 0x00000044020e7825 */ /* 0x001fca00078e000e */
[----:B------:R-:W2:Y:S04]  /*48d0*/  LDG.E R4, desc[UR8][R14.64+0x28] ;  /* 0x000028080e047981 */ /* 0x000ea8000c1e1900 */
[----:B------:R-:W2:Y:S04]  /*48e0*/  LDG.E R17, desc[UR8][R14.64+0x40] ;  /* 0x000040080e117981 */ /* 0x000ea8000c1e1900 */
[----:B------:R-:W3:Y:S04]  /*48f0*/  LDG.E R24, desc[UR8][R14.64+0x2c] ;  /* 0x00002c080e187981 */ /* 0x000ee8000c1e1900 */
[----:B------:R-:W4:Y:S04]  /*4900*/  LDG.E R3, desc[UR8][R14.64+0x30] ;  /* 0x000030080e037981 */ /* 0x000f28000c1e1900 */
[----:B------:R0:W5:Y:S04]  /*4910*/  LDG.E R25, desc[UR8][R14.64+0x4] ;  /* 0x000004080e197981 */ /* 0x000168000c1e1900 */
[----:B------:R0:W5:Y:S04]  /*4920*/  LDG.E R26, desc[UR8][R14.64+0x8] ;  /* 0x000008080e1a7981 */ /* 0x000168000c1e1900 */
[----:B------:R0:W5:Y:S04]  /*4930*/  LDG.E R27, desc[UR8][R14.64+0xc] ;  /* 0x00000c080e1b7981 */ /* 0x000168000c1e1900 */
[----:B------:R0:W5:Y:S04]  /*4940*/  LDG.E R29, desc[UR8][R14.64+0x14] ;  /* 0x000014080e1d7981 */ /* 0x000168000c1e1900 */
[----:B-----5:R0:W5:Y:S04]  /*4950*/  LDG.E R28, desc[UR8][R14.64+0x18] ;  /* 0x000018080e1c7981 */ /* 0x020168000c1e1900 */
[----:B------:R0:W5:Y:S04]  /*4960*/  LDG.E R30, desc[UR8][R14.64+0x20] ;  /* 0x000020080e1e7981 */ /* 0x000168000c1e1900 */
[----:B------:R0:W5:Y:S01]  /*4970*/  LDG.E R31, desc[UR8][R14.64+0x24] ;  /* 0x000024080e1f7981 */ /* 0x000162000c1e1900 */
[----:B--2---:R-:W-:Y:S01]  /*4980*/  FFMA R0, R8, R4, R17 ;  /* 0x0000000408007223 */ /* 0x004fe20000000011 */
[----:B---3--:R-:W-:-:S03]  /*4990*/  FMUL R19, R24, R22 ;  /* 0x0000001618137220 */ /* 0x008fc60000400000 */
[----:B------:R-:W-:Y:S01]  /*49a0*/  FFMA R17, R7, R24, R0 ;  /* 0x0000001807117223 */ /* 0x000fe20000000000 */
[----:B------:R-:W-:-:S03]  /*49b0*/  FFMA R16, R4, R21, R19 ;  /* 0x0000001504107223 */ /* 0x000fc60000000013 */
[----:B----4-:R-:W-:Y:S01]  /*49c0*/  FFMA R0, R6, R3, R17 ;  /* 0x0000000306007223 */ /* 0x010fe20000000011 */
[----:B------:R-:W-:-:S04]  /*49d0*/  FFMA R19, R3, R23, R16 ;  /* 0x0000001703137223 */ /* 0x000fc80000000010 */
[----:B------:R-:W-:Y:S02]  /*49e0*/  FSETP.GE.AND P0, PT, R0, RZ, PT ;  /* 0x000000ff0000720b */ /* 0x000fe40003f06000 */
[----:B------:R-:W-:-:S13]  /*49f0*/  FSETP.EQ.AND P1, PT, R19, RZ, PT ;  /* 0x000000ff1300720b */ /* 0x000fda0003f22000 */
[----:B0-----:R-:W-:Y:S05]  /*4a00*/  @P0 BRA P1, `(.L_x_61) ;  /* 0x0000000000f00947 */ /* 0x001fea0000800000 */
[----:B------:R0:W5:Y:S04]  /*4a10*/  LDG.E R32, desc[UR8][R14.64+0x10] ;  /* 0x000010080e207981 */ /* 0x000168000c1e1900 */
[----:B------:R0:W5:Y:S01]  /*4a20*/  LDG.E R33, desc[UR8][R14.64+0x1c] ;  /* 0x00001c080e217981 */ /* 0x000162000c1e1900 */
[----:B------:R-:W1:Y:S01]  /*4a30*/  MUFU.RCP R3, R19 ;  /* 0x0000001300037308 */ /* 0x000e620000001000 */
[----:B------:R-:W-:Y:S07]  /*4a40*/  BSSY.RECONVERGENT B2, `(.L_x_62) ;  /* 0x000000d000027945 */ /* 0x000fee0003800200 */
[----:B------:R-:W2:Y:S01]  /*4a50*/  FCHK P0, -R0, R19 ;  /* 0x0000001300007302 */ /* 0x000ea20000000100 */
[----:B-1----:R-:W-:-:S04]  /*4a60*/  FFMA R16, -R19, R3, 1 ;  /* 0x3f80000013107423 */ /* 0x002fc80000000103 */
[----:B------:R-:W-:-:S04]  /*4a70*/  FFMA R3, R3, R16, R3 ;  /* 0x0000001003037223 */ /* 0x000fc80000000003 */
[----:B------:R-:W-:-:S04]  /*4a80*/  FFMA R16, -R0, R3, RZ ;  /* 0x0000000300107223 */ /* 0x000fc800000001ff */
[----:B------:R-:W-:-:S04]  /*4a90*/  FFMA R17, -R19, R16, -R0 ;  /* 0x0000001013117223 */ /* 0x000fc80000000900 */
[----:B------:R-:W-:Y:S01]  /*4aa0*/  FFMA R3, R3, R17, R16 ;  /* 0x0000001103037223 */ /* 0x000fe20000000010 */
[----:B0-2---:R-:W-:Y:S06]  /*4ab0*/  @!P0 BRA `(.L_x_63) ;  /* 0x0000000000148947 */ /* 0x005fec0003800000 */
[----:B------:R-:W-:Y:S01]  /*4ac0*/  FADD R0, -R0, -RZ ;  /* 0x800000ff00007221 */ /* 0x000fe20000000100 */
[----:B------:R-:W-:Y:S02]  /*4ad0*/  MOV R3, R19 ;  /* 0x0000001300037202 */ /* 0x000fe40000000f00 */
[----:B------:R-:W-:-:S07]  /*4ae0*/  MOV R14, 0x4b00 ;  /* 0x00004b00000e7802 */ /* 0x000fce0000000f00 */
[----:B-----5:R-:W-:Y:S05]  /*4af0*/  CALL.REL.NOINC `($__internal_2_$__cuda_sm3x_div_rn_noftz_f32_slowpath) ;  /* 0x0000000800947944 */ /* 0x020fea0003c00000 */
[----:B------:R-:W-:-:S07]  /*4b00*/  IMAD.MOV.U32 R3, RZ, RZ, R0 ;  /* 0x000000ffff037224 */ /* 0x000fce00078e0000 */
.L_x_63:
[----:B------:R-:W-:Y:S05]  /*4b10*/  BSYNC.RECONVERGENT B2 ;  /* 0x0000000000027941 */ /* 0x000fea0003800200 */
.L_x_62:
[----:B------:R-:W-:-:S13]  /*4b20*/  FSETP.GEU.AND P0, PT, R3, RZ, PT ;  /* 0x000000ff0300720b */ /* 0x000fda0003f0e000 */
[----:B------:R-:W-:Y:S05]  /*4b30*/  @!P0 BRA `(.L_x_61) ;  /* 0x0000000000a48947 */ /* 0x000fea0003800000 */
[----:B------:R-:W-:Y:S01]  /*4b40*/  FSETP.NEU.AND P1, PT, R4, RZ, PT ;  /* 0x000000ff0400720b */ /* 0x000fe20003f2d000 */
[C---:B------:R-:W-:Y:S01]  /*4b50*/  FFMA R15, R3.reuse, R22, R7 ;  /* 0x00000016030f7223 */ /* 0x040fe20000000007 */
[C---:B------:R-:W-:Y:S01]  /*4b60*/  FFMA R0, R3.reuse, R23, R6 ;  /* 0x0000001703007223 */ /* 0x040fe20000000006 */
[----:B------:R-:W-:-:S10]  /*4b70*/  FFMA R14, R3, R21, R8 ;  /* 0x00000015030e7223 */ /* 0x000fd40000000008 */
[----:B------:R-:W-:-:S04]  /*4b80*/  @!P1 FSETP.NEU.AND P0, PT, R24, RZ, PT ;  /* 0x000000ff1800920b */ /* 0x000fc80003f0d000 */
[----:B-----5:R-:W-:Y:S02]  /*4b90*/  @!P1 FSEL R31, R31, R30, P0 ;  /* 0x0000001e1f1f9208 */ /* 0x020fe40000000000 */
[----:B------:R-:W-:Y:S01]  /*4ba0*/  @!P1 FSEL R28, R28, R29, P0 ;  /* 0x0000001d1c1c9208 */ /* 0x000fe20000000000 */
[----:B------:R-:W-:Y:S01]  /*4bb0*/  @!P1 IMAD.MOV.U32 R29, RZ, RZ, R32 ;  /* 0x000000ffff1d9224 */ /* 0x000fe200078e0020 */
[----:B------:R-:W-:Y:S01]  /*4bc0*/  @!P1 FSEL R0, R0, R15, P0 ;  /* 0x0000000f00009208 */ /* 0x000fe20000000000 */
[----:B------:R-:W-:Y:S01]  /*4bd0*/  @!P1 IMAD.MOV.U32 R15, RZ, RZ, R14 ;  /* 0x000000ffff0f9224 */ /* 0x000fe200078e000e */
[----:B------:R-:W-:Y:S01]  /*4be0*/  @!P1 MOV R30, R33 ;  /* 0x00000021001e9202 */ /* 0x000fe20000000f00 */
[--C-:B------:R-:W-:Y:S01]  /*4bf0*/  FADD R14, R31, -R28.reuse ;  /* 0x8000001c1f0e7221 */ /* 0x100fe20000000000 */
[----:B------:R-:W-:Y:S01]  /*4c00*/  @!P1 FSEL R27, R27, R26, P0 ;  /* 0x0000001a1b1b9208 */ /* 0x000fe20000000000 */
[----:B------:R-:W-:Y:S01]  /*4c10*/  FADD R4, -R0, R28 ;  /* 0x0000001c00047221 */ /* 0x000fe20000000100 */
[----:B------:R-:W-:-:S02]  /*4c20*/  @!P1 IMAD.MOV.U32 R26, RZ, RZ, R25 ;  /* 0x000000ffff1a9224 */ /* 0x000fc400078e0019 */
[----:B------:R-:W-:Y:S01]  /*4c30*/  FADD R3, R30, -R29 ;  /* 0x8000001d1e037221 */ /* 0x000fe20000000000 */
[----:B------:R-:W-:-:S03]  /*4c40*/  FADD R19, -R0, R31 ;  /* 0x0000001f00137221 */ /* 0x000fc60000000100 */
[----:B------:R-:W-:Y:S01]  /*4c50*/  FMUL R16, R3, R4 ;  /* 0x0000000403107220 */ /* 0x000fe20000400000 */
[----:B------:R-:W-:Y:S01]  /*4c60*/  FADD R4, -R0, R27 ;  /* 0x0000001b00047221 */ /* 0x000fe20000000100 */
[--C-:B------:R-:W-:Y:S01]  /*4c70*/  FADD R3, R29, -R26.reuse ;  /* 0x8000001a1d037221 */ /* 0x100fe20000000000 */
[----:B------:R-:W-:Y:S01]  /*4c80*/  FADD R29, -R15, R29 ;  /* 0x0000001d0f1d7221 */ /* 0x000fe20000000100 */
[--C-:B------:R-:W-:Y:S02]  /*4c90*/  FADD R0, -R31, R27.reuse ;  /* 0x0000001b1f007221 */ /* 0x100fe40000000100 */
[----:B------:R-:W-:Y:S01]  /*4ca0*/  FMUL R17, R3, R4 ;  /* 0x0000000403117220 */ /* 0x000fe20000400000 */
[----:B------:R-:W-:Y:S01]  /*4cb0*/  FADD R4, -R30, R26 ;  /* 0x0000001a1e047221 */ /* 0x000fe20000000100 */
[----:B------:R-:W-:Y:S01]  /*4cc0*/  FADD R3, R28, -R27 ;  /* 0x8000001b1c037221 */ /* 0x000fe20000000000 */
[----:B------:R-:W-:Y:S01]  /*4cd0*/  FFMA R14, R29, R14, -R16 ;  /* 0x0000000e1d0e7223 */ /* 0x000fe20000000810 */
[C---:B------:R-:W-:Y:S01]  /*4ce0*/  FADD R26, -R15.reuse, R26 ;  /* 0x0000001a0f1a7221 */ /* 0x040fe20000000100 */
[----:B------:R-:W-:Y:S01]  /*4cf0*/  FADD R15, -R15, R30 ;  /* 0x0000001e0f0f7221 */ /* 0x000fe20000000100 */
[----:B------:R-:W-:-:S02]  /*4d00*/  FMUL R4, R4, R19 ;  /* 0x0000001304047220 */ /* 0x000fc40000400000 */
[----:B------:R-:W-:Y:S01]  /*4d10*/  FFMA R3, R26, R3, -R17 ;  /* 0x000000031a037223 */ /* 0x000fe20000000811 */
[C---:B------:R-:W-:Y:S01]  /*4d20*/  FSETP.GE.AND P0, PT, R14.reuse, RZ, PT ;  /* 0x000000ff0e00720b */ /* 0x040fe20003f06000 */
[----:B------:R-:W-:Y:S01]  /*4d30*/  FFMA R0, R15, R0, -R4 ;  /* 0x000000000f007223 */ /* 0x000fe20000000804 */
[----:B------:R-:W-:Y:S02]  /*4d40*/  FSETP.GTU.AND P2, PT, R14, RZ, PT ;  /* 0x000000ff0e00720b */ /* 0x000fe40003f4c000 */
[C---:B------:R-:W-:Y:S02]  /*4d50*/  FSETP.GE.AND P0, PT, R3.reuse, RZ, P0 ;  /* 0x000000ff0300720b */ /* 0x040fe40000706000 */
[----:B------:R-:W-:Y:S02]  /*4d60*/  FSETP.LE.AND P2, PT, R3, RZ, !P2 ;  /* 0x000000ff0300720b */ /* 0x000fe40005743000 */
[C---:B------:R-:W-:Y:S02]  /*4d70*/  FSETP.GE.AND P1, PT, R0.reuse, RZ, P0 ;  /* 0x000000ff0000720b */ /* 0x040fe40000726000 */
[----:B------:R-:W-:-:S02]  /*4d80*/  FSETP.LE.AND P2, PT, R0, RZ, P2 ;  /* 0x000000ff0000720b */ /* 0x000fc40001743000 */
[----:B------:R-:W-:Y:S02]  /*4d90*/  PLOP3.LUT P0, PT, PT, PT, PT, 0x8, 0x80 ;  /* 0x000000000080781c */ /* 0x000fe40003f0e170 */
[----:B------:R-:W-:-:S13]  /*4da0*/  PLOP3.LUT P1, PT, P1, P2, PT, 0xf8, 0x8f ;  /* 0x00000000008f781c */ /* 0x000fda0000f25f70 */
[----:B------:R-:W-:Y:S05]  /*4db0*/  @P1 BREAK.RELIABLE B1 ;  /* 0x0000000000011942 */ /* 0x000fea0003800100 */
[----:B------:R-:W-:Y:S05]  /*4dc0*/  @P1 BRA `(.L_x_50) ;  /* 0x0000000000181947 */ /* 0x000fea0003800000 */
.L_x_61:
[----:B------:R-:W-:Y:S05]  /*4dd0*/  BSYNC.RELIABLE B1 ;  /* 0x0000000000017941 */ /* 0x000fea0003800100 */
.L_x_60:
[----:B------:R-:W0:Y:S01]  /*4de0*/  LDCU UR4, c[0x0][0x388] ;  /* 0x00007100ff0477ac */ /* 0x000e220008000800 */
[----:B------:R-:W-:-:S04]  /*4df0*/  IADD3 R2, PT, PT, R2, 0x1, RZ ;  /* 0x0000000102027810 */ /* 0x000fc80007ffe0ff */
[----:B0-----:R-:W-:-:S13]  /*4e00*/  ISETP.NE.AND P0, PT, R2, UR4, PT ;  /* 0x0000000402007c0c */ /* 0x001fda000bf05270 */
[----:B------:R-:W-:Y:S05]  /*4e10*/  @P0 BRA `(.L_x_64) ;  /* 0xfffffff800980947 */ /* 0x000fea000383ffff */
[----:B------:R-:W-:-:S13]  /*4e20*/  PLOP3.LUT P0, PT, PT, PT, PT, 0x80, 0x8 ;  /* 0x000000000008781c */ /* 0x000fda0003f0f070 */
.L_x_50:
[----:B------:R-:W-:Y:S05]  /*4e30*/  BSYNC.RECONVERGENT B0 ;  /* 0x0000000000007941 */ /* 0x000fea0003800200 */
.L_x_49:
[----:B------:R-:W-:Y:S05]  /*4e40*/  WARPSYNC.ALL ;  /* 0x0000000000007948 */ /* 0x000fea0003800000 */
[----:B------:R-:W-:Y:S01]  /*4e50*/  @!P0 FMUL R20, R20, 0.25 ;  /* 0x3e80000014148820 */ /* 0x000fe20000400000 */
[----:B------:R-:W-:Y:S03]  /*4e60*/  BSSY.RECONVERGENT B0, `(.L_x_65) ;  /* 0x0000010000007945 */ /* 0x000fe60003800200 */
[----:B------:R0:W1:Y:S01]  /*4e70*/  F2F.F64.F32 R4, |R20| ;  /* 0x4000001400047310 */ /* 0x0000620000201800 */
[----:B------:R-:W-:-:S13]  /*4e80*/  FSETP.NEU.AND P0, PT, |R20|, RZ, PT ;  /* 0x000000ff1400720b */ /* 0x000fda0003f0d200 */
[----:B------:R-:W-:Y:S01]  /*4e90*/  @!P0 CS2R R2, SRZ ;  /* 0x0000000000028805 */ /* 0x000fe2000001ff00 */
[----:B01----:R-:W-:Y:S06]  /*4ea0*/  @!P0 BRA `(.L_x_66) ;  /* 0x00000000002c8947 */ /* 0x003fec0003800000 */
[----:B------:R-:W-:Y:S01]  /*4eb0*/  DADD R14, -RZ, |R4| ;  /* 0x00000000ff0e7229 */ /* 0x000fe20000000504 */
[----:B------:R-:W-:Y:S01]  /*4ec0*/  BSSY.RECONVERGENT B1, `(.L_x_67) ;  /* 0x0000007000017945 */ /* 0x000fe20003800200 */
[----:B------:R-:W-:Y:S01]  /*4ed0*/  ISETP.GE.AND P0, PT, R5, RZ, PT ;  /* 0x000000ff0500720c */ /* 0x000fe20003f06270 */
[----:B------:R-:W-:Y:S01]  /*4ee0*/  IMAD.MOV.U32 R0, RZ, RZ, 0x33333333 ;  /* 0x33333333ff007424 */ /* 0x000fe200078e00ff */
[----:B------:R-:W-:Y:S02]  /*4ef0*/  MOV R3, 0x3fd33333 ;  /* 0x3fd3333300037802 */ /* 0x000fe40000000f00 */
[----:B-----5:R-:W-:-:S04]  /*4f00*/  MOV R28, 0x4f30 ;  /* 0x00004f30001c7802 */ /* 0x020fc80000000f00 */
[----:B------:R-:W-:-:S07]  /*4f10*/  IMAD.MOV.U32 R41, RZ, RZ, R15 ;  /* 0x000000ffff297224 */ /* 0x000fce00078e000f */
[----:B------:R-:W-:Y:S05]  /*4f20*/  CALL.REL.NOINC `($resultPixel$__internal_accurate_pow) ;  /* 0x0000000c00207944 */ /* 0x000fea0003c00000 */
[----:B------:R-:W-:Y:S05]  /*4f30*/  BSYNC.RECONVERGENT B1 ;  /* 0x0000000000017941 */ /* 0x000fea0003800200 */
.L_x_67:
[----:B------:R-:W-:Y:S02]  /*4f40*/  FSEL R2, R0, RZ, P0 ;  /* 0x000000ff00027208 */ /* 0x000fe40000000000 */
[----:B------:R-:W-:-:S07]  /*4f50*/  FSEL R3, R3, -QNAN , P0 ;  /* 0xfff8000003037808 */ /* 0x000fce0000000000 */
.L_x_66:
[----:B------:R-:W-:Y:S05]  /*4f60*/  BSYNC.RECONVERGENT B0 ;  /* 0x0000000000007941 */ /* 0x000fea0003800200 */
.L_x_65:
[----:B------:R-:W-:Y:S01]  /*4f70*/  UMOV UR4, 0x33333333 ;  /* 0x3333333300047882 */ /* 0x000fe20000000000 */
[----:B------:R-:W-:Y:S01]  /*4f80*/  UMOV UR5, 0x3fd33333 ;  /* 0x3fd3333300057882 */ /* 0x000fe20000000000 */
[----:B------:R-:W0:Y:S01]  /*4f90*/  LDC.64 R14, c[0x0][0x3c0] ;  /* 0x0000f000ff0e7b82 */ /* 0x000e220000000a00 */
[----:B------:R-:W-:Y:S01]  /*4fa0*/  DADD R6, R4, UR4 ;  /* 0x0000000404067e29 */ /* 0x000fe20008000000 */
[----:B------:R-:W-:Y:S09]  /*4fb0*/  BSSY.RECONVERGENT B0, `(.L_x_68) ;  /* 0x000000a000007945 */ /* 0x000ff20003800200 */
[----:B------:R-:W-:-:S04]  /*4fc0*/  LOP3.LUT R6, R7, 0x7ff00000, RZ, 0xc0, !PT ;  /* 0x7ff0000007067812 */ /* 0x000fc800078ec0ff */
[----:B------:R-:W-:-:S13]  /*4fd0*/  ISETP.NE.AND P0, PT, R6, 0x7ff00000, PT ;  /* 0x7ff000000600780c */ /* 0x000fda0003f05270 */
[----:B------:R-:W-:Y:S05]  /*4fe0*/  @P0 BRA `(.L_x_69) ;  /* 0x0000000000180947 */ /* 0x000fea0003800000 */
[----:B------:R-:W-:-:S13]  /*4ff0*/  FSETP.NAN.AND P0, PT, |R20|, |R20|, PT ;  /* 0x400000141400720b */ /* 0x000fda0003f08200 */
[----:B------:R-:W-:Y:S01]  /*5000*/  @P0 DADD R2, R4, UR4 ;  /* 0x0000000404020e29 */ /* 0x000fe20008000000 */
[----:B------:R-:W-:Y:S10]  /*5010*/  @P0 BRA `(.L_x_69) ;  /* 0x00000000000c0947 */ /* 0x000ff40003800000 */
[----:B------:R-:W-:-:S14]  /*5020*/  DSETP.NEU.AND P0, PT, |R4|, +INF , PT ;  /* 0x7ff000000400742a */ /* 0x000fdc0003f0d200 */
[----:B------:R-:W-:Y:S02]  /*5030*/  @!P0 IMAD.MOV.U32 R2, RZ, RZ, 0x0 ;  /* 0x00000000ff028424 */ /* 0x000fe400078e00ff */
[----:B------:R-:W-:-:S07]  /*5040*/  @!P0 IMAD.MOV.U32 R3, RZ, RZ, 0x7ff00000 ;  /* 0x7ff00000ff038424 */ /* 0x000fce00078e00ff */
.L_x_69:
[----:B------:R-:W-:Y:S05]  /*5050*/  BSYNC.RECONVERGENT B0 ;  /* 0x0000000000007941 */ /* 0x000fea0003800200 */
.L_x_68:
[----:B------:R-:W1:Y:S01]  /*5060*/  LDCU UR6, c[0x0][0x390] ;  /* 0x00007200ff0677ac */ /* 0x000e620008000800 */
[----:B------:R-:W2:Y:S01]  /*5070*/  F2F.F32.F64 R2, R2 ;  /* 0x0000000200027310 */ /* 0x000ea20000301000 */
[----:B------:R-:W-:-:S04]  /*5080*/  FSETP.NEU.AND P0, PT, |R20|, 1, PT ;  /* 0x3f8000001400780b */ /* 0x000fc80003f0d200 */
[----:B--2---:R-:W-:Y:S01]  /*5090*/  FSEL R0, R2, 1, P0 ;  /* 0x3f80000002007808 */ /* 0x004fe20000000000 */
[----:B-1----:R-:W-:-:S04]  /*50a0*/  IMAD R5, R13, UR6, R12 ;  /* 0x000000060d057c24 */ /* 0x002fc8000f8e020c */
[----:B------:R-:W-:Y:S01]  /*50b0*/  FMUL R11, R0, R11 ;  /* 0x0000000b000b7220 */ /* 0x000fe20000400000 */
[----:B0-----:R-:W-:-:S04]  /*50c0*/  IMAD.WIDE R4, R5, 0xc, R14 ;  /* 0x0000000c05047825 */ /* 0x001fc800078e020e */
[C---:B------:R-:W-:Y:S01]  /*50d0*/  FMUL R7, R0.reuse, R10 ;  /* 0x0000000a00077220 */ /* 0x040fe20000400000 */
[----:B------:R-:W-:Y:S01]  /*50e0*/  FMUL R9, R0, R9 ;  /* 0x0000000900097220 */ /* 0x000fe20000400000 */
[----:B------:R-:W-:Y:S04]  /*50f0*/  STG.E desc[UR8][R4.64], R11 ;  /* 0x0000000b04007986 */ /* 0x000fe8000c101908 */
[----:B------:R-:W-:Y:S04]  /*5100*/  STG.E desc[UR8][R4.64+0x4], R7 ;  /* 0x0000040704007986 */ /* 0x000fe8000c101908 */
[----:B------:R-:W-:Y:S01]  /*5110*/  STG.E desc[UR8][R4.64+0x8], R9 ;  /* 0x0000080904007986 */ /* 0x000fe2000c101908 */
[----:B------:R-:W-:Y:S05]  /*5120*/  EXIT ;  /* 0x000000000000794d */ /* 0x000fea0003800000 */
        .weak           $__internal_0_$__cuda_sm20_dsqrt_rn_f64_mediumpath_v1
        .type           $__internal_0_$__cuda_sm20_dsqrt_rn_f64_mediumpath_v1,@function
        .size           $__internal_0_$__cuda_sm20_dsqrt_rn_f64_mediumpath_v1,($__internal_1_$__cuda_sm20_sqrt_rn_f32_slowpath - $__internal_0_$__cuda_sm20_dsqrt_rn_f64_mediumpath_v1)
$__internal_0_$__cuda_sm20_dsqrt_rn_f64_mediumpath_v1:
[----:B------:R-:W-:Y:S01]  /*5130*/  ISETP.GE.U32.AND P1, PT, R16, -0x3400000, PT ;  /* 0xfcc000001000780c */ /* 0x000fe20003f26070 */
[----:B------:R-:W-:Y:S01]  /*5140*/  BSSY.RECONVERGENT B2, `(.L_x_70) ;  /* 0x0000025000027945 */ /* 0x000fe20003800200 */
[----:B------:R-:W-:Y:S01]  /*5150*/  MOV R31, R55 ;  /* 0x00000037001f7202 */ /* 0x000fe20000000f00 */
[----:B------:R-:W-:-:S10]  /*5160*/  IMAD.MOV.U32 R16, RZ, RZ, R28 ;  /* 0x000000ffff107224 */ /* 0x000fd400078e001c */
[----:B------:R-:W-:Y:S05]  /*5170*/  @!P1 BRA `(.L_x_71) ;  /* 0x0000000000209947 */ /* 0x000fea0003800000 */
[----:B------:R-:W-:-:S10]  /*5180*/  DFMA.RM R16, R18, R16, R14 ;  /* 0x000000101210722b */ /* 0x000fd4000000400e */
[----:B------:R-:W-:-:S05]  /*5190*/  IADD3 R14, P1, PT, R16, 0x1, RZ ;  /* 0x00000001100e7810 */ /* 0x000fca0007f3e0ff */
[----:B------:R-:W-:-:S06]  /*51a0*/  IMAD.X R15, RZ, RZ, R17, P1 ;  /* 0x000000ffff0f7224 */ /* 0x000fcc00008e0611 */
[----:B------:R-:W-:-:S08]  /*51b0*/  DFMA.RP R30, -R16, R14, R30 ;  /* 0x0000000e101e722b */ /* 0x000fd0000000811e */
[----:B------:R-:W-:-:S06]  /*51c0*/  DSETP.GT.AND P1, PT, R30, RZ, PT ;  /* 0x000000ff1e00722a */ /* 0x000fcc0003f24000 */
[----:B------:R-:W-:Y:S02]  /*51d0*/  FSEL R14, R14, R16, P1 ;  /* 0x000000100e0e7208 */ /* 0x000fe40000800000 */
[----:B------:R-:W-:Y:S01]  /*51e0*/  FSEL R15, R15, R17, P1 ;  /* 0x000000110f0f7208 */ /* 0x000fe20000800000 */
[----:B------:R-:W-:Y:S06]  /*51f0*/  BRA `(.L_x_72) ;  /* 0x0000000000647947 */ /* 0x000fec0003800000 */
.L_x_71:
[----:B------:R-:W-:-:S14]  /*5200*/  DSETP.NE.AND P1, PT, R30, RZ, PT ;  /* 0x000000ff1e00722a */ /* 0x000fdc0003f25000 */
[----:B------:R-:W-:Y:S05]  /*5210*/  @!P1 BRA `(.L_x_73) ;  /* 0x0000000000589947 */ /* 0x000fea0003800000 */
[----:B------:R-:W-:-:S13]  /*5220*/  ISETP.GE.AND P1, PT, R31, RZ, PT ;  /* 0x000000ff1f00720c */ /* 0x000fda0003f26270 */
[----:B------:R-:W-:Y:S01]  /*5230*/  @!P1 MOV R14, 0x0 ;  /* 0x00000000000e9802 */ /* 0x000fe20000000f00 */
[----:B------:R-:W-:Y:S01]  /*5240*/  @!P1 IMAD.MOV.U32 R15, RZ, RZ, -0x80000 ;  /* 0xfff80000ff0f9424 */ /* 0x000fe200078e00ff */
[----:B------:R-:W-:Y:S06]  /*5250*/  @!P1 BRA `(.L_x_72) ;  /* 0x00000000004c9947 */ /* 0x000fec0003800000 */
[----:B------:R-:W-:-:S13]  /*5260*/  ISETP.GT.AND P1, PT, R31, 0x7fefffff, PT ;  /* 0x7fefffff1f00780c */ /* 0x000fda0003f24270 */
[----:B------:R-:W-:Y:S05]  /*5270*/  @P1 BRA `(.L_x_73) ;  /* 0x0000000000401947 */ /* 0x000fea0003800000 */
[----:B------:R-:W-:Y:S01]  /*5280*/  DMUL R30, R30, 8.11296384146066816958e+31 ;  /* 0x469000001e1e7828 */ /* 0x000fe20000000000 */
[----:B------:R-:W-:Y:S01]  /*5290*/  IMAD.MOV.U32 R18, RZ, RZ, RZ ;  /* 0x000000ffff127224 */ /* 0x000fe200078e00ff */
[----:B------:R-:W-:Y:S01]  /*52a0*/  MOV R14, 0x0 ;  /* 0x00000000000e7802 */ /* 0x000fe20000000f00 */
[----:B------:R-:W-:-:S03]  /*52b0*/  IMAD.MOV.U32 R15, RZ, RZ, 0x3fd80000 ;  /* 0x3fd80000ff0f7424 */ /* 0x000fc600078e00ff */
[----:B------:R-:W0:Y:S02]  /*52c0*/  MUFU.RSQ64H R19, R31 ;  /* 0x0000001f00137308 */ /* 0x000e240000001c00 */
[----:B0-----:R-:W-:-:S08]  /*52d0*/  DMUL R16, R18, R18 ;  /* 0x0000001212107228 */ /* 0x001fd00000000000 */
[----:B------:R-:W-:-:S08]  /*52e0*/  DFMA R16, R30, -R16, 1 ;  /* 0x3ff000001e10742b */ /* 0x000fd00000000810 */
[----:B------:R-:W-:Y:S02]  /*52f0*/  DFMA R14, R16, R14, 0.5 ;  /* 0x3fe00000100e742b */ /* 0x000fe4000000000e */
[----:B------:R-:W-:-:S08]  /*5300*/  DMUL R16, R18, R16 ;  /* 0x0000001012107228 */ /* 0x000fd00000000000 */
[----:B------:R-:W-:-:S08]  /*5310*/  DFMA R16, R14, R16, R18 ;  /* 0x000000100e10722b */ /* 0x000fd00000000012 */
[----:B------:R-:W-:Y:S02]  /*5320*/  DMUL R14, R30, R16 ;  /* 0x000000101e0e7228 */ /* 0x000fe40000000000 */
[----:B------:R-:W-:-:S06]  /*5330*/  VIADD R17, R17, 0xfff00000 ;  /* 0xfff0000011117836 */ /* 0x000fcc0000000000 */
[----:B------:R-:W-:-:S08]  /*5340*/  DFMA R18, R14, -R14, R30 ;  /* 0x8000000e0e12722b */ /* 0x000fd0000000001e */
[----:B------:R-:W-:-:S10]  /*5350*/  DFMA R14, R16, R18, R14 ;  /* 0x00000012100e722b */ /* 0x000fd4000000000e */
[----:B------:R-:W-:Y:S01]  /*5360*/  IADD3 R15, PT, PT, R15, -0x3500000, RZ ;  /* 0xfcb000000f0f7810 */ /* 0x000fe20007ffe0ff */
[----:B------:R-:W-:Y:S06]  /*5370*/  BRA `(.L_x_72) ;  /* 0x0000000000047947 */ /* 0x000fec0003800000 */
.L_x_73:
[----:B------:R-:W-:-:S11]  /*5380*/  DADD R14, R30, R30 ;  /* 0x000000001e0e7229 */ /* 0x000fd6000000001e */
.L_x_72:
[----:B------:R-:W-:Y:S05]  /*5390*/  BSYNC.RECONVERGENT B2 ;  /* 0x0000000000027941 */ /* 0x000fea0003800200 */
.L_x_70:
[----:B------:R-:W-:Y:S01]  /*53a0*/  IMAD.MOV.U32 R18, RZ, RZ, R14 ;  /* 0x000000ffff127224 */ /* 0x000fe200078e000e */
[----:B------:R-:W-:Y:S01]  /*53b0*/  MOV R14, R0 ;  /* 0x00000000000e7202 */ /* 0x000fe20000000f00 */
[----:B------:R-:W-:Y:S02]  /*53c0*/  IMAD.MOV.U32 R19, RZ, RZ, R15 ;  /* 0x000000ffff137224 */ /* 0x000fe400078e000f */
[----:B------:R-:W-:-:S04]  /*53d0*/  IMAD.MOV.U32 R15, RZ, RZ, 0x0 ;  /* 0x00000000ff0f7424 */ /* 0x000fc800078e00ff */
[----:B------:R-:W-:Y:S05]  /*53e0*/  RET.REL.NODEC R14 `(resultPixel) ;  /* 0xffffffac0e047950 */ /* 0x000fea0003c3ffff */
        .weak           $__internal_1_$__cuda_sm20_sqrt_rn_f32_slowpath
        .type           $__internal_1_$__cuda_sm20_sqrt_rn_f32_slowpath,@function
        .size           $__internal_1_$__cuda_sm20_sqrt_rn_f32_slowpath,($__internal_2_$__cuda_sm3x_div_rn_noftz_f32_slowpath - $__internal_1_$__cuda_sm20_sqrt_rn_f32_slowpath)
$__internal_1_$__cuda_sm20_sqrt_rn_f32_slowpath:
[----:B------:R-:W-:-:S13]  /*53f0*/  LOP3.LUT P1, RZ, R3, 0x7fffffff, RZ, 0xc0, !PT ;  /* 0x7fffffff03ff7812 */ /* 0x000fda000782c0ff */
[----:B------:R-:W-:Y:S01]  /*5400*/  @!P1 IMAD.MOV.U32 R14, RZ, RZ, R3 ;  /* 0x000000ffff0e9224 */ /* 0x000fe200078e0003 */
[----:B------:R-:W-:Y:S06]  /*5410*/  @!P1 BRA `(.L_x_74) ;  /* 0x0000000000409947 */ /* 0x000fec0003800000 */
[----:B------:R-:W-:-:S13]  /*5420*/  FSETP.GEU.FTZ.AND P1, PT, R3, RZ, PT ;  /* 0x000000ff0300720b */ /* 0x000fda0003f3e000 */
[----:B------:R-:W-:Y:S01]  /*5430*/  @!P1 MOV R14, 0x7fffffff ;  /* 0x7fffffff000e9802 */ /* 0x000fe20000000f00 */
[----:B------:R-:W-:Y:S06]  /*5440*/  @!P1 BRA `(.L_x_74) ;  /* 0x0000000000349947 */ /* 0x000fec0003800000 */
[----:B------:R-:W-:-:S13]  /*5450*/  FSETP.GTU.FTZ.AND P1, PT, |R3|, +INF , PT ;  /* 0x7f8000000300780b */ /* 0x000fda0003f3c200 */
[----:B------:R-:W-:Y:S01]  /*5460*/  @P1 FADD.FTZ R14, R3, 1 ;  /* 0x3f800000030e1421 */ /* 0x000fe20000010000 */
[----:B------:R-:W-:Y:S06]  /*5470*/  @P1 BRA `(.L_x_74) ;  /* 0x0000000000281947 */ /* 0x000fec0003800000 */
[----:B------:R-:W-:-:S13]  /*5480*/  FSETP.NEU.FTZ.AND P1, PT, |R3|, +INF , PT ;  /* 0x7f8000000300780b */ /* 0x000fda0003f3d200 */
[----:B------:R-:W-:-:S04]  /*5490*/  @P1 FFMA R16, R3, 1.84467440737095516160e+19, RZ ;  /* 0x5f80000003101823 */ /* 0x000fc800000000ff */
[----:B------:R-:W0:Y:S02]  /*54a0*/  @P1 MUFU.RSQ R17, R16 ;  /* 0x0000001000111308 */ /* 0x000e240000001400 */
[----:B0-----:R-:W-:Y:S01]  /*54b0*/  @P1 FMUL.FTZ R19, R16, R17 ;  /* 0x0000001110131220 */ /* 0x001fe20000410000 */
[----:B------:R-:W-:-:S03]  /*54c0*/  @P1 FMUL.FTZ R17, R17, 0.5 ;  /* 0x3f00000011111820 */ /* 0x000fc60000410000 */
[----:B------:R-:W-:-:S04]  /*54d0*/  @P1 FADD.FTZ R14, -R19, -RZ ;  /* 0x800000ff130e1221 */ /* 0x000fc80000010100 */
[----:B------:R-:W-:Y:S01]  /*54e0*/  @P1 FFMA R18, R19, R14, R16 ;  /* 0x0000000e13121223 */ /* 0x000fe20000000010 */
[----:B------:R-:W-:-:S03]  /*54f0*/  @!P1 IMAD.MOV.U32 R14, RZ, RZ, R3 ;  /* 0x000000ffff0e9224 */ /* 0x000fc600078e0003 */
[----:B------:R-:W-:-:S04]  /*5500*/  @P1 FFMA R17, R18, R17, R19 ;  /* 0x0000001112111223 */ /* 0x000fc80000000013 */
[----:B------:R-:W-:-:S07]  /*5510*/  @P1 FMUL.FTZ R14, R17, 2.3283064365386962891e-10 ;  /* 0x2f800000110e1820 */ /* 0x000fce0000410000 */
.L_x_74:
[----:B------:R-:W-:Y:S02]  /*5520*/  HFMA2 R17, -RZ, RZ, 0, 0 ;  /* 0x00000000ff117431 */ /* 0x000fe400000001ff */
[----:B------:R-:W-:-:S04]  /*5530*/  IMAD.MOV.U32 R16, RZ, RZ, R21 ;  /* 0x000000ffff107224 */ /* 0x000fc800078e0015 */
[----:B------:R-:W-:Y:S05]  /*5540*/  RET.REL.NODEC R16 `(resultPixel) ;  /* 0xffffffa810ac7950 */ /* 0x000fea0003c3ffff */
        .weak           $__internal_2_$__cuda_sm3x_div_rn_noftz_f32_slowpath
        .type           $__internal_2_$__cuda_sm3x_div_rn_noftz_f32_slowpath,@function
        .size           $__internal_2_$__cuda_sm3x_div_rn_noftz_f32_slowpath,($resultPixel$__internal_accurate_pow - $__internal_2_$__cuda_sm3x_div_rn_noftz_f32_slowpath)
$__internal_2_$__cuda_sm3x_div_rn_noftz_f32_slowpath:
[----:B------:R-:W-:Y:S01]  /*5550*/  SHF.R.U32.HI R16, RZ, 0x17, R3 ;  /* 0x00000017ff107819 */ /* 0x000fe20000011603 */
[----:B------:R-:W-:Y:S01]  /*5560*/  BSSY.RECONVERGENT B3, `(.L_x_75) ;  /* 0x0000062000037945 */ /* 0x000fe20003800200 */
[----:B------:R-:W-:Y:S02]  /*5570*/  SHF.R.U32.HI R17, RZ, 0x17, R0 ;  /* 0x00000017ff117819 */ /* 0x000fe40000011600 */
[----:B------:R-:W-:Y:S02]  /*5580*/  LOP3.LUT R16, R16, 0xff, RZ, 0xc0, !PT ;  /* 0x000000ff10107812 */ /* 0x000fe400078ec0ff */
[----:B------:R-:W-:-:S03]  /*5590*/  LOP3.LUT R17, R17, 0xff, RZ, 0xc0, !PT ;  /* 0x000000ff11117812 */ /* 0x000fc600078ec0ff */
[----:B------:R-:W-:Y:S02]  /*55a0*/  VIADD R18, R16, 0xffffffff ;  /* 0xffffffff10127836 */ /* 0x000fe40000000000 */
[----:B------:R-:W-:-:S03]  /*55b0*/  VIADD R19, R17, 0xffffffff ;  /* 0xffffffff11137836 */ /* 0x000fc60000000000 */
[----:B------:R-:W-:-:S04]  /*55c0*/  ISETP.GT.U32.AND P1, PT, R18, 0xfd, PT ;  /* 0x000000fd1200780c */ /* 0x000fc80003f24070 */
[----:B------:R-:W-:-:S13]  /*55d0*/  ISETP.GT.U32.OR P1, PT, R19, 0xfd, P1 ;  /* 0x000000fd1300780c */ /* 0x000fda0000f24470 */
[----:B------:R-:W-:Y:S01]  /*55e0*/  @!P1 MOV R15, RZ ;  /* 0x000000ff000f9202 */ /* 0x000fe20000000f00 */
[----:B------:R-:W-:Y:S06]  /*55f0*/  @!P1 BRA `(.L_x_76) ;  /* 0x00000000005c9947 */ /* 0x000fec0003800000 */
[----:B------:R-:W-:Y:S02]  /*5600*/  FSETP.GTU.FTZ.AND P1, PT, |R0|, +INF , PT ;  /* 0x7f8000000000780b */ /* 0x000fe40003f3c200 */
[----:B------:R-:W-:-:S04]  /*5610*/  FSETP.GTU.FTZ.AND P2, PT, |R3|, +INF , PT ;  /* 0x7f8000000300780b */ /* 0x000fc80003f5c200 */
[----:B------:R-:W-:-:S13]  /*5620*/  PLOP3.LUT P1, PT, P1, P2, PT, 0xf8, 0x8f ;  /* 0x00000000008f781c */ /* 0x000fda0000f25f70 */
[----:B------:R-:W-:Y:S05]  /*5630*/  @P1 BRA `(.L_x_77) ;  /* 0x00000004004c1947 */ /* 0x000fea0003800000 */
[----:B------:R-:W-:-:S13]  /*5640*/  LOP3.LUT P1, RZ, R3, 0x7fffffff, R0, 0xc8, !PT ;  /* 0x7fffffff03ff7812 */ /* 0x000fda000782c800 */
[----:B------:R-:W-:Y:S05]  /*5650*/  @!P1 BRA `(.L_x_78) ;  /* 0x00000004003c9947 */ /* 0x000fea0003800000 */
[C---:B------:R-:W-:Y:S02]  /*5660*/  FSETP.NEU.FTZ.AND P2, PT, |R0|.reuse, +INF , PT ;  /* 0x7f8000000000780b */ /* 0x040fe40003f5d200 */
[----:B------:R-:W-:Y:S02]  /*5670*/  FSETP.NEU.FTZ.AND P4, PT, |R3|, +INF , PT ;  /* 0x7f8000000300780b */ /* 0x000fe40003f9d200 */
[----:B------:R-:W-:-:S11]  /*5680*/  FSETP.NEU.FTZ.AND P1, PT, |R0|, +INF , PT ;  /* 0x7f8000000000780b */ /* 0x000fd60003f3d200 */
[----:B------:R-:W-:Y:S05]  /*5690*/  @!P4 BRA !P2, `(.L_x_78) ;  /* 0x00000004002cc947 */ /* 0x000fea0005000000 */
[----:B------:R-:W-:-:S04]  /*56a0*/  LOP3.LUT P2, RZ, R0, 0x7fffffff, RZ, 0xc0, !PT ;  /* 0x7fffffff00ff7812 */ /* 0x000fc8000784c0ff */
[----:B------:R-:W-:-:S13]  /*56b0*/  PLOP3.LUT P2, PT, P4, P2, PT, 0x2f, 0xf2 ;  /* 0x0000000000f2781c */ /* 0x000fda0002744577 */
[----:B------:R-:W-:Y:S05]  /*56c0*/  @P2 BRA `(.L_x_79) ;  /* 0x0000000400182947 */ /* 0x000fea0003800000 */
[----:B------:R-:W-:-:S04]  /*56d0*/  LOP3.LUT P2, RZ, R3, 0x7fffffff, RZ, 0xc0, !PT ;  /* 0x7fffffff03ff7812 */ /* 0x000fc8000784c0ff */
[----:B------:R-:W-:-:S13]  /*56e0*/  PLOP3.LUT P1, PT, P1, P2, PT, 0x2f, 0xf2 ;  /* 0x0000000000f2781c */ /* 0x000fda0000f24577 */
[----:B------:R-:W-:Y:S05]  /*56f0*/  @P1 BRA `(.L_x_80) ;  /* 0x0000000400001947 */ /* 0x000fea0003800000 */
[----:B------:R-:W-:Y:S02]  /*5700*/  ISETP.GE.AND P1, PT, R19, RZ, PT ;  /* 0x000000ff1300720c */ /* 0x000fe40003f26270 */
[----:B------:R-:W-:-:S11]  /*5710*/  ISETP.GE.AND P2, PT, R18, RZ, PT ;  /* 0x000000ff1200720c */ /* 0x000fd60003f46270 */
[----:B------:R-:W-:Y:S02]  /*5720*/  @P1 IMAD.MOV.U32 R15, RZ, RZ, RZ ;  /* 0x000000ffff0f1224 */ /* 0x000fe400078e00ff */
[----:B------:R-:W-:Y:S01]  /*5730*/  @!P1 FFMA R0, R0, 1.84467440737095516160e+19, RZ ;  /* 0x5f80000000009823 */ /* 0x000fe200000000ff */
[----:B------:R-:W-:Y:S02]  /*5740*/  @!P1 IMAD.MOV.U32 R15, RZ, RZ, -0x40 ;  /* 0xffffffc0ff0f9424 */ /* 0x000fe400078e00ff */
[----:B------:R-:W-:-:S03]  /*5750*/  @!P2 FFMA R3, R3, 1.84467440737095516160e+19, RZ ;  /* 0x5f8000000303a823 */ /* 0x000fc600000000ff */
[----:B------:R-:W-:-:S07]  /*5760*/  @!P2 IADD3 R15, PT, PT, R15, 0x40, RZ ;  /* 0x000000400f0fa810 */ /* 0x000fce0007ffe0ff */
.L_x_76:
[----:B------:R-:W-:Y:S01]  /*5770*/  LEA R18, R16, 0xc0800000, 0x17 ;  /* 0xc080000010127811 */ /* 0x000fe200078eb8ff */
[----:B------:R-:W-:Y:S01]  /*5780*/  VIADD R17, R17, 0xffffff81 ;  /* 0xffffff8111117836 */ /* 0x000fe20000000000 */
[----:B------:R-:W-:Y:S03]  /*5790*/  BSSY.RECONVERGENT B4, `(.L_x_81) ;  /* 0x0000035000047945 */ /* 0x000fe60003800200 */
[----:B------:R-:W-:Y:S02]  /*57a0*/  IMAD.IADD R36, R3, 0x1, -R18 ;  /* 0x0000000103247824 */ /* 0x000fe400078e0a12 */
[----:B------:R-:W-:Y:S02]  /*57b0*/  IMAD R0, R17, -0x800000, R0 ;  /* 0xff80000011007824 */ /* 0x000fe400078e0200 */
[----:B------:R-:W0:Y:S01]  /*57c0*/  MUFU.RCP R18, R36 ;  /* 0x0000002400127308 */ /* 0x000e220000001000 */
[----:B------:R-:W-:-:S04]  /*57d0*/  FADD.FTZ R3, -R36, -RZ ;  /* 0x800000ff24037221 */ /* 0x000fc80000010100 */
[----:B0-----:R-:W-:-:S04]  /*57e0*/  FFMA R19, R18, R3, 1 ;  /* 0x3f80000012137423 */ /* 0x001fc80000000003 */
[----:B------:R-:W-:-:S04]  /*57f0*/  FFMA R19, R18, R19, R18 ;  /* 0x0000001312137223 */ /* 0x000fc80000000012 */
[----:B------:R-:W-:-:S04]  /*5800*/  FFMA R18, R0, R19, RZ ;  /* 0x0000001300127223 */ /* 0x000fc800000000ff */
[----:B------:R-:W-:-:S04]  /*5810*/  FFMA R34, R3, R18, R0 ;  /* 0x0000001203227223 */ /* 0x000fc80000000000 */
[----:B------:R-:W-:Y:S01]  /*5820*/  FFMA R34, R19, R34, R18 ;  /* 0x0000002213227223 */ /* 0x000fe20000000012 */
[----:B------:R-:W-:-:S03]  /*5830*/  IADD3 R18, PT, PT, R17, 0x7f, -R16 ;  /* 0x0000007f11127810 */ /* 0x000fc60007ffe810 */
[----:B------:R-:W-:Y:S01]  /*5840*/  FFMA R3, R3, R34, R0 ;  /* 0x0000002203037223 */ /* 0x000fe20000000000 */
[----:B------:R-:W-:-:S03]  /*5850*/  IADD3 R17, PT, PT, R18, R15, RZ ;  /* 0x0000000f12117210 */ /* 0x000fc60007ffe0ff */
[----:B------:R-:W-:-:S05]  /*5860*/  FFMA R0, R19, R3, R34 ;  /* 0x0000000313007223 */ /* 0x000fca0000000022 */
[----:B------:R-:W-:-:S04]  /*5870*/  SHF.R.U32.HI R16, RZ, 0x17, R0 ;  /* 0x00000017ff107819 */ /* 0x000fc80000011600 */
[----:B------:R-:W-:-:S05]  /*5880*/  LOP3.LUT R16, R16, 0xff, RZ, 0xc0, !PT ;  /* 0x000000ff10107812 */ /* 0x000fca00078ec0ff */
[----:B------:R-:W-:-:S04]  /*5890*/  IMAD.IADD R15, R16, 0x1, R17 ;  /* 0x00000001100f7824 */ /* 0x000fc800078e0211 */
[----:B------:R-:W-:-:S05]  /*58a0*/  VIADD R16, R15, 0xffffffff ;  /* 0xffffffff0f107836 */ /* 0x000fca0000000000 */
[----:B------:R-:W-:-:S13]  /*58b0*/  ISETP.GE.U32.AND P1, PT, R16, 0xfe, PT ;  /* 0x000000fe1000780c */ /* 0x000fda0003f26070 */
[----:B------:R-:W-:Y:S05]  /*58c0*/  @!P1 BRA `(.L_x_82) ;  /* 0x0000000000809947 */ /* 0x000fea0003800000 */
[----:B------:R-:W-:-:S13]  /*58d0*/  ISETP.GT.AND P1, PT, R15, 0xfe, PT ;  /* 0x000000fe0f00780c */ /* 0x000fda0003f24270 */
[----:B------:R-:W-:Y:S05]  /*58e0*/  @P1 BRA `(.L_x_83) ;  /* 0x00000000006c1947 */ /* 0x000fea0003800000 */
[----:B------:R-:W-:-:S13]  /*58f0*/  ISETP.GE.AND P1, PT, R15, 0x1, PT ;  /* 0x000000010f00780c */ /* 0x000fda0003f26270 */
[----:B------:R-:W-:Y:S05]  /*5900*/  @P1 BRA `(.L_x_84) ;  /* 0x0000000000741947 */ /* 0x000fea0003800000 */
[----:B------:R-:W-:Y:S02]  /*5910*/  ISETP.GE.AND P1, PT, R15, -0x18, PT ;  /* 0xffffffe80f00780c */ /* 0x000fe40003f26270 */
[----:B------:R-:W-:-:S11]  /*5920*/  LOP3.LUT R0, R0, 0x80000000, RZ, 0xc0, !PT ;  /* 0x8000000000007812 */ /* 0x000fd600078ec0ff */
[----:B------:R-:W-:Y:S05]  /*5930*/  @!P1 BRA `(.L_x_84) ;  /* 0x0000000000689947 */ /* 0x000fea0003800000 */
[-CC-:B------:R-:W-:Y:S01]  /*5940*/  FFMA.RZ R17, R19, R3.reuse, R34.reuse ;  /* 0x0000000313117223 */ /* 0x180fe2000000c022 */
[----:B------:R-:W-:Y:S01]  /*5950*/  IADD3 R18, PT, PT, R15, 0x20, RZ ;  /* 0x000000200f127810 */ /* 0x000fe20007ffe0ff */
[CCC-:B------:R-:W-:Y:S01]  /*5960*/  FFMA.RP R16, R19.reuse, R3.reuse, R34.reuse ;  /* 0x0000000313107223 */ /* 0x1c0fe20000008022 */
[----:B------:R-:W-:Y:S01]  /*5970*/  FFMA.RM R3, R19, R3, R34 ;  /* 0x0000000313037223 */ /* 0x000fe20000004022 */
[----:B------:R-:W-:Y:S02]  /*5980*/  ISETP.NE.AND P4, PT, R15, RZ, PT ;  /* 0x000000ff0f00720c */ /* 0x000fe40003f85270 */
[----:B------:R-:W-:Y:S02]  /*5990*/  LOP3.LUT R17, R17, 0x7fffff, RZ, 0xc0, !PT ;  /* 0x007fffff11117812 */ /* 0x000fe400078ec0ff */
[----:B------:R-:W-:Y:S01]  /*59a0*/  ISETP.NE.AND P2, PT, R15, RZ, PT ;  /* 0x000000ff0f00720c */ /* 0x000fe20003f45270 */
[----:B------:R-:W-:Y:S01]  /*59b0*/  IMAD.MOV R15, RZ, RZ, -R15 ;  /* 0x000000ffff0f7224 */ /* 0x000fe200078e0a0f */
[----:B------:R-:W-:-:S02]  /*59c0*/  LOP3.LUT R17, R17, 0x800000, RZ, 0xfc, !PT ;  /* 0x0080000011117812 */ /* 0x000fc400078efcff */
[----:B------:R-:W-:Y:S02]  /*59d0*/  FSETP.NEU.FTZ.AND P1, PT, R16, R3, PT ;  /* 0x000000031000720b */ /* 0x000fe40003f3d000 */
[----:B------:R-:W-:Y:S02]  /*59e0*/  SHF.L.U32 R18, R17, R18, RZ ;  /* 0x0000001211127219 */ /* 0x000fe400000006ff */
[----:B------:R-:W-:Y:S02]  /*59f0*/  SEL R16, R15, RZ, P4 ;  /* 0x000000ff0f107207 */ /* 0x000fe40002000000 */
[----:B------:R-:W-:Y:S02]  /*5a00*/  ISETP.NE.AND P2, PT, R18, RZ, P2 ;  /* 0x000000ff1200720c */ /* 0x000fe40001745270 */
[----:B------:R-:W-:Y:S02]  /*5a10*/  SHF.R.U32.HI R16, RZ, R16, R17 ;  /* 0x00000010ff107219 */ /* 0x000fe40000011611 */
[----:B------:R-:W-:-:S02]  /*5a20*/  PLOP3.LUT P1, PT, P1, P2, PT, 0xf8, 0x8f ;  /* 0x00000000008f781c */ /* 0x000fc40000f25f70 */
[----:B------:R-:W-:Y:S02]  /*5a30*/  SHF.R.U32.HI R3, RZ, 0x1, R16 ;  /* 0x00000001ff037819 */ /* 0x000fe40000011610 */
[----:B------:R-:W-:-:S04]  /*5a40*/  SEL R18, RZ, 0x1, !P1 ;  /* 0x00000001ff127807 */ /* 0x000fc80004800000 */
[----:B------:R-:W-:-:S04]  /*5a50*/  LOP3.LUT R15, R18, 0x1, R3, 0xf8, !PT ;  /* 0x00000001120f7812 */ /* 0x000fc800078ef803 */
[----:B------:R-:W-:-:S05]  /*5a60*/  LOP3.LUT R16, R15, R16, RZ, 0xc0, !PT ;  /* 0x000000100f107212 */ /* 0x000fca00078ec0ff */
[----:B------:R-:W-:-:S05]  /*5a70*/  IMAD.IADD R3, R3, 0x1, R16 ;  /* 0x0000000103037824 */ /* 0x000fca00078e0210 */
[----:B------:R-:W-:Y:S01]  /*5a80*/  LOP3.LUT R0, R3, R0, RZ, 0xfc, !PT ;  /* 0x0000000003007212 */ /* 0x000fe200078efcff */
[----:B------:R-:W-:Y:S06]  /*5a90*/  BRA `(.L_x_84) ;  /* 0x0000000000107947 */ /* 0x000fec0003800000 */
.L_x_83:
[----:B------:R-:W-:-:S04]  /*5aa0*/  LOP3.LUT R0, R0, 0x80000000, RZ, 0xc0, !PT ;  /* 0x8000000000007812 */ /* 0x000fc800078ec0ff */
[----:B------:R-:W-:Y:S01]  /*5ab0*/  LOP3.LUT R0, R0, 0x7f800000, RZ, 0xfc, !PT ;  /* 0x7f80000000007812 */ /* 0x000fe200078efcff */
[----:B------:R-:W-:Y:S06]  /*5ac0*/  BRA `(.L_x_84) ;  /* 0x0000000000047947 */ /* 0x000fec0003800000 */
.L_x_82:
[----:B------:R-:W-:-:S07]  /*5ad0*/  LEA R0, R17, R0, 0x17 ;  /* 0x0000000011007211 */ /* 0x000fce00078eb8ff */
.L_x_84:
[----:B------:R-:W-:Y:S05]  /*5ae0*/  BSYNC.RECONVERGENT B4 ;  /* 0x0000000000047941 */ /* 0x000fea0003800200 */
.L_x_81:
[----:B------:R-:W-:Y:S05]  /*5af0*/  BRA `(.L_x_85) ;  /* 0x0000000000207947 */ /* 0x000fea0003800000 */
.L_x_80:
[----:B------:R-:W-:-:S04]  /*5b00*/  LOP3.LUT R0, R3, 0x80000000, R0, 0x48, !PT ;  /* 0x8000000003007812 */ /* 0x000fc800078e4800 */
[----:B------:R-:W-:Y:S01]  /*5b10*/  LOP3.LUT R0, R0, 0x7f800000, RZ, 0xfc, !PT ;  /* 0x7f80000000007812 */ /* 0x000fe200078efcff */
[----:B------:R-:W-:Y:S06]  /*5b20*/  BRA `(.L_x_85) ;  /* 0x0000000000147947 */ /* 0x000fec0003800000 */
.L_x_79:
[----:B------:R-:W-:Y:S01]  /*5b30*/  LOP3.LUT R0, R3, 0x80000000, R0, 0x48, !PT ;  /* 0x8000000003007812 */ /* 0x000fe200078e4800 */
[----:B------:R-:W-:Y:S06]  /*5b40*/  BRA `(.L_x_85) ;  /* 0x00000000000c7947 */ /* 0x000fec0003800000 */
.L_x_78:
[----:B------:R-:W0:Y:S01]  /*5b50*/  MUFU.RSQ R0, -QNAN ;  /* 0xffc0000000007908 */ /* 0x000e220000001400 */
[----:B------:R-:W-:Y:S05]  /*5b60*/  BRA `(.L_x_85) ;  /* 0x0000000000047947 */ /* 0x000fea0003800000 */
.L_x_77:
[----:B------:R-:W-:-:S07]  /*5b70*/  FADD.FTZ R0, R0, R3 ;  /* 0x0000000300007221 */ /* 0x000fce0000010000 */
.L_x_85:
[----:B------:R-:W-:Y:S05]  /*5b80*/  BSYNC.RECONVERGENT B3 ;  /* 0x0000000000037941 */ /* 0x000fea0003800200 */
.L_x_75:
[----:B------:R-:W-:-:S04]  /*5b90*/  IMAD.MOV.U32 R15, RZ, RZ, 0x0 ;  /* 0x00000000ff0f7424 */ /* 0x000fc800078e00ff */
[----:B0-----:R-:W-:Y:S05]  /*5ba0*/  RET.REL.NODEC R14 `(resultPixel) ;  /* 0xffffffa40e147950 */ /* 0x001fea0003c3ffff */
        .type           $resultPixel$__internal_accurate_pow,@function
        .size           $resultPixel$__internal_accurate_pow,(.L_x_91 - $resultPixel$__internal_accurate_pow)
$resultPixel$__internal_accurate_pow:
[----:B------:R-:W-:Y:S01]  /*5bb0*/  ISETP.GT.U32.AND P1, PT, R41, 0xfffff, PT ;  /* 0x000fffff2900780c */ /* 0x000fe20003f24070 */
[--C-:B------:R-:W-:Y:S01]  /*5bc0*/  IMAD.MOV.U32 R15, RZ, RZ, R41.reuse ;  /* 0x000000ffff0f7224 */ /* 0x100fe200078e0029 */
[----:B------:R-:W-:Y:S01]  /*5bd0*/  MOV R16, RZ ;  /* 0x000000ff00107202 */ /* 0x000fe20000000f00 */
[----:B------:R-:W-:Y:S01]  /*5be0*/  UMOV UR6, 0x7d2cafe2 ;  /* 0x7d2cafe200067882 */ /* 0x000fe20000000000 */
[----:B------:R-:W-:Y:S01]  /*5bf0*/  UMOV UR7, 0x3eb0f5ff ;  /* 0x3eb0f5ff00077882 */ /* 0x000fe20000000000 */
[----:B------:R-:W-:Y:S01]  /*5c00*/  SHF.R.U32.HI R41, RZ, 0x14, R41 ;  /* 0x00000014ff297819 */ /* 0x000fe20000011629 */
[----:B------:R-:W-:Y:S01]  /*5c10*/  UMOV UR16, 0x3b39803f ;  /* 0x3b39803f00107882 */ /* 0x000fe20000000000 */
[----:B------:R-:W-:-:S06]  /*5c20*/  UMOV UR17, 0x3c7abc9e ;  /* 0x3c7abc9e00117882 */ /* 0x000fcc0000000000 */
[----:B------:R-:W-:-:S10]  /*5c30*/  @!P1 DMUL R38, R14, 1.80143985094819840000e+16 ;  /* 0x435000000e269828 */ /* 0x000fd40000000000 */
[----:B------:R-:W-:Y:S01]  /*5c40*/  @!P1 MOV R15, R39 ;  /* 0x00000027000f9202 */ /* 0x000fe20000000f00 */
[----:B------:R-:W-:Y:S01]  /*5c50*/  @!P1 IMAD.MOV.U32 R14, RZ, RZ, R38 ;  /* 0x000000ffff0e9224 */ /* 0x000fe200078e0026 */
[----:B------:R-:W-:Y:S02]  /*5c60*/  @!P1 LEA.HI R41, R39, 0xffffffca, RZ, 0xc ;  /* 0xffffffca27299811 */ /* 0x000fe400078f60ff */
[----:B------:R-:W-:Y:S01]  /*5c70*/  LOP3.LUT R15, R15, 0x800fffff, RZ, 0xc0, !PT ;  /* 0x800fffff0f0f7812 */ /* 0x000fe200078ec0ff */
[----:B------:R-:W-:-:S03]  /*5c80*/  IMAD.MOV.U32 R30, RZ, RZ, R14 ;  /* 0x000000ffff1e7224 */ /* 0x000fc600078e000e */
[----:B------:R-:W-:-:S04]  /*5c90*/  LOP3.LUT R15, R15, 0x3ff00000, RZ, 0xfc, !PT ;  /* 0x3ff000000f0f7812 */ /* 0x000fc800078efcff */
[----:B------:R-:W-:Y:S02]  /*5ca0*/  ISETP.GE.U32.AND P2, PT, R15, 0x3ff6a09f, PT ;  /* 0x3ff6a09f0f00780c */ /* 0x000fe40003f46070 */
[----:B------:R-:W-:-:S11]  /*5cb0*/  MOV R31, R15 ;  /* 0x0000000f001f7202 */ /* 0x000fd60000000f00 */
[----:B------:R-:W-:-:S04]  /*5cc0*/  @P2 VIADD R14, R31, 0xfff00000 ;  /* 0xfff000001f0e2836 */ /* 0x000fc80000000000 */
[----:B------:R-:W-:-:S06]  /*5cd0*/  @P2 IMAD.MOV.U32 R31, RZ, RZ, R14 ;  /* 0x000000ffff1f2224 */ /* 0x000fcc00078e000e */
[C---:B------:R-:W-:Y:S02]  /*5ce0*/  DADD R32, R30.reuse, 1 ;  /* 0x3ff000001e207429 */ /* 0x040fe40000000000 */
[----:B------:R-:W-:-:S04]  /*5cf0*/  DADD R30, R30, -1 ;  /* 0xbff000001e1e7429 */ /* 0x000fc80000000000 */
[----:B------:R-:W0:Y:S02]  /*5d00*/  MUFU.RCP64H R17, R33 ;  /* 0x0000002100117308 */ /* 0x000e240000001800 */
[----:B0-----:R-:W-:-:S08]  /*5d10*/  DFMA R14, -R32, R16, 1 ;  /* 0x3ff00000200e742b */ /* 0x001fd00000000110 */
[----:B------:R-:W-:-:S08]  /*5d20*/  DFMA R14, R14, R14, R14 ;  /* 0x0000000e0e0e722b */ /* 0x000fd0000000000e */
[----:B------:R-:W-:Y:S01]  /*5d30*/  DFMA R14, R16, R14, R16 ;  /* 0x0000000e100e722b */ /* 0x000fe20000000010 */
[----:B------:R-:W-:Y:S02]  /*5d40*/  IMAD.MOV.U32 R16, RZ, RZ, 0x41ad3b5a ;  /* 0x41ad3b5aff107424 */ /* 0x000fe400078e00ff */
[----:B------:R-:W-:-:S05]  /*5d50*/  IMAD.MOV.U32 R17, RZ, RZ, 0x3ed0f5d2 ;  /* 0x3ed0f5d2ff117424 */ /* 0x000fca00078e00ff */
[----:B------:R-:W-:-:S08]  /*5d60*/  DMUL R36, R30, R14 ;  /* 0x0000000e1e247228 */ /* 0x000fd00000000000 */
[----:B------:R-:W-:-:S08]  /*5d70*/  DFMA R36, R30, R14, R36 ;  /* 0x0000000e1e24722b */ /* 0x000fd00000000024 */
[----:B------:R-:W-:Y:S02]  /*5d80*/  DMUL R18, R36, R36 ;  /* 0x0000002424127228 */ /* 0x000fe40000000000 */
[----:B------:R-:W-:-:S06]  /*5d90*/  DADD R34, R30, -R36 ;  /* 0x000000001e227229 */ /* 0x000fcc0000000824 */
[----:B------:R-:W-:Y:S01]  /*5da0*/  DFMA R16, R18, UR6, R16 ;  /* 0x0000000612107c2b */ /* 0x000fe20008000010 */
[----:B------:R-:W-:Y:S01]  /*5db0*/  UMOV UR6, 0x75488a3f ;  /* 0x75488a3f00067882 */ /* 0x000fe20000000000 */
[----:B------:R-:W-:Y:S01]  /*5dc0*/  UMOV UR7, 0x3ef3b20a ;  /* 0x3ef3b20a00077882 */ /* 0x000fe20000000000 */
[----:B------:R-:W-:-:S05]  /*5dd0*/  DADD R34, R34, R34 ;  /* 0x0000000022227229 */ /* 0x000fca0000000022 */
[----:B------:R-:W-:Y:S01]  /*5de0*/  DFMA R16, R18, R16, UR6 ;  /* 0x0000000612107e2b */ /* 0x000fe20008000010 */
[----:B------:R-:W-:Y:S01]  /*5df0*/  UMOV UR6, 0xe4faecd5 ;  /* 0xe4faecd500067882 */ /* 0x000fe20000000000 */
[----:B------:R-:W-:Y:S01]  /*5e00*/  UMOV UR7, 0x3f1745cd ;  /* 0x3f1745cd00077882 */ /* 0x000fe20000000000 */
[----:B------:R-:W-:-:S05]  /*5e10*/  DFMA R34, R30, -R36, R34 ;  /* 0x800000241e22722b */ /* 0x000fca0000000022 */
[----:B------:R-:W-:Y:S01]  /*5e20*/  DFMA R16, R18, R16, UR6 ;  /* 0x0000000612107e2b */ /* 0x000fe20008000010 */
[----:B------:R-:W-:Y:S01]  /*5e30*/  UMOV UR6, 0x258a578b ;  /* 0x258a578b00067882 */ /* 0x000fe20000000000 */
[----:B------:R-:W-:Y:S01]  /*5e40*/  UMOV UR7, 0x3f3c71c7 ;  /* 0x3f3c71c700077882 */ /* 0x000fe20000000000 */
[----:B------:R-:W-:-:S05]  /*5e50*/  DMUL R34, R14, R34 ;  /* 0x000000220e227228 */ /* 0x000fca0000000000 */
[----:B------:R-:W-:Y:S01]  /*5e60*/  DFMA R16, R18, R16, UR6 ;  /* 0x0000000612107e2b */ /* 0x000fe20008000010 */
[----:B------:R-:W-:Y:S01]  /*5e70*/  UMOV UR6, 0x9242b910 ;  /* 0x9242b91000067882 */ /* 0x000fe20000000000 */
[----:B------:R-:W-:-:S03]  /*5e80*/  UMOV UR7, 0x3f624924 ;  /* 0x3f62492400077882 */ /* 0x000fc60000000000 */
[----:B------:R-:W-:Y:S01]  /*5e90*/  IADD3 R15, PT, PT, R35, 0x100000, RZ ;  /* 0x00100000230f7810 */ /* 0x000fe20007ffe0ff */
[----:B------:R-:W-:Y:S02]  /*5ea0*/  IMAD.MOV.U32 R14, RZ, RZ, R34 ;  /* 0x000000ffff0e7224 */ /* 0x000fe400078e0022 */
[----:B------:R-:W-:Y:S01]  /*5eb0*/  DFMA R16, R18, R16, UR6 ;  /* 0x0000000612107e2b */ /* 0x000fe20008000010 */
[----:B------:R-:W-:Y:S01]  /*5ec0*/  UMOV UR6, 0x99999dfb ;  /* 0x99999dfb00067882 */ /* 0x000fe20000000000 */
[----:B------:R-:W-:-:S06]  /*5ed0*/  UMOV UR7, 0x3f899999 ;  /* 0x3f89999900077882 */ /* 0x000fcc0000000000 */
[----:B------:R-:W-:Y:S01]  /*5ee0*/  DFMA R16, R18, R16, UR6 ;  /* 0x0000000612107e2b */ /* 0x000fe20008000010 */
[----:B------:R-:W-:Y:S01]  /*5ef0*/  UMOV UR6, 0x55555555 ;  /* 0x5555555500067882 */ /* 0x000fe20000000000 */
[----:B------:R-:W-:-:S06]  /*5f00*/  UMOV UR7, 0x3fb55555 ;  /* 0x3fb5555500077882 */ /* 0x000fcc0000000000 */
[----:B------:R-:W-:-:S08]  /*5f10*/  DFMA R32, R18, R16, UR6 ;  /* 0x0000000612207e2b */ /* 0x000fd00008000010 */
[----:B------:R-:W-:Y:S01]  /*5f20*/  DADD R30, -R32, UR6 ;  /* 0x00000006201e7e29 */ /* 0x000fe20008000100 */
[----:B------:R-:W-:Y:S01]  /*5f30*/  UMOV UR6, 0xb9e7b0 ;  /* 0x00b9e7b000067882 */ /* 0x000fe20000000000 */
[----:B------:R-:W-:-:S06]  /*5f40*/  UMOV UR7, 0x3c46a4cb ;  /* 0x3c46a4cb00077882 */ /* 0x000fcc0000000000 */
[----:B------:R-:W-:Y:S02]  /*5f50*/  DFMA R30, R18, R16, R30 ;  /* 0x00000010121e722b */ /* 0x000fe4000000001e */
[----:B------:R-:W-:-:S06]  /*5f60*/  DMUL R18, R36, R36 ;  /* 0x0000002424127228 */ /* 0x000fcc0000000000 */
[----:B------:R-:W-:Y:S01]  /*5f70*/  DADD R38, R30, -UR6 ;  /* 0x800000061e267e29 */ /* 0x000fe20008000000 */
[----:B------:R-:W-:Y:S01]  /*5f80*/  UMOV UR6, 0x80000000 ;  /* 0x8000000000067882 */ /* 0x000fe20000000000 */
[----:B------:R-:W-:Y:S01]  /*5f90*/  DFMA R16, R36, R36, -R18 ;  /* 0x000000242410722b */ /* 0x000fe20000000812 */
[----:B------:R-:W-:-:S07]  /*5fa0*/  UMOV UR7, 0x43300000 ;  /* 0x4330000000077882 */ /* 0x000fce0000000000 */
[C---:B------:R-:W-:Y:S02]  /*5fb0*/  DFMA R16, R36.reuse, R14, R16 ;  /* 0x0000000e2410722b */ /* 0x040fe40000000010 */
[----:B------:R-:W-:-:S08]  /*5fc0*/  DMUL R14, R36, R18 ;  /* 0x00000012240e7228 */ /* 0x000fd00000000000 */
[----:B------:R-:W-:-:S08]  /*5fd0*/  DFMA R30, R36, R18, -R14 ;  /* 0x00000012241e722b */ /* 0x000fd0000000080e */
[----:B------:R-:W-:Y:S02]  /*5fe0*/  DFMA R30, R34, R18, R30 ;  /* 0x00000012221e722b */ /* 0x000fe4000000001e */
[----:B------:R-:W-:-:S06]  /*5ff0*/  DADD R18, R32, R38 ;  /* 0x0000000020127229 */ /* 0x000fcc0000000026 */
[----:B------:R-:W-:Y:S02]  /*6000*/  DFMA R16, R36, R16, R30 ;  /* 0x000000102410722b */ /* 0x000fe4000000001e */
[----:B------:R-:W-:-:S08]  /*6010*/  DADD R32, R32, -R18 ;  /* 0x0000000020207229 */ /* 0x000fd00000000812 */
[----:B------:R-:W-:Y:S02]  /*6020*/  DADD R38, R38, R32 ;  /* 0x0000000026267229 */ /* 0x000fe40000000020 */
[----:B------:R-:W-:-:S08]  /*6030*/  DMUL R32, R18, R14 ;  /* 0x0000000e12207228 */ /* 0x000fd00000000000 */
[----:B------:R-:W-:-:S08]  /*6040*/  DFMA R30, R18, R14, -R32 ;  /* 0x0000000e121e722b */ /* 0x000fd00000000820 */
[----:B------:R-:W-:-:S08]  /*6050*/  DFMA R16, R18, R16, R30 ;  /* 0x000000101210722b */ /* 0x000fd0000000001e */
[----:B------:R-:W-:-:S08]  /*6060*/  DFMA R38, R38, R14, R16 ;  /* 0x0000000e2626722b */ /* 0x000fd00000000010 */
[----:B------:R-:W-:-:S08]  /*6070*/  DADD R14, R32, R38 ;  /* 0x00000000200e7229 */ /* 0x000fd00000000026 */
[--C-:B------:R-:W-:Y:S02]  /*6080*/  DADD R16, R36, R14.reuse ;  /* 0x0000000024107229 */ /* 0x100fe4000000000e */
[----:B------:R-:W-:-:S06]  /*6090*/  DADD R32, R32, -R14 ;  /* 0x0000000020207229 */ /* 0x000fcc000000080e */
[----:B------:R-:W-:Y:S02]  /*60a0*/  DADD R36, R36, -R16 ;  /* 0x0000000024247229 */ /* 0x000fe40000000810 */
[----:B------:R-:W-:-:S06]  /*60b0*/  DADD R32, R38, R32 ;  /* 0x0000000026207229 */ /* 0x000fcc0000000020 */
[----:B------:R-:W-:Y:S01]  /*60c0*/  DADD R36, R14, R36 ;  /* 0x000000000e247229 */ /* 0x000fe20000000024 */
[C---:B------:R-:W-:Y:S01]  /*60d0*/  VIADD R14, R41.reuse, 0xfffffc01 ;  /* 0xfffffc01290e7836 */ /* 0x040fe20000000000 */
[----:B------:R-:W-:Y:S01]  /*60e0*/  @P2 IADD3 R14, PT, PT, R41, -0x3fe, RZ ;  /* 0xfffffc02290e2810 */ /* 0x000fe20007ffe0ff */
[----:B------:R-:W-:-:S03]  /*60f0*/  IMAD.MOV.U32 R15, RZ, RZ, 0x43300000 ;  /* 0x43300000ff0f7424 */ /* 0x000fc600078e00ff */
[----:B------:R-:W-:Y:S02]  /*6100*/  LOP3.LUT R14, R14, 0x80000000, RZ, 0x3c, !PT ;  /* 0x800000000e0e7812 */ /* 0x000fe400078e3cff */
[----:B------:R-:W-:-:S04]  /*6110*/  DADD R32, R32, R36 ;  /* 0x0000000020207229 */ /* 0x000fc80000000024 */
[----:B------:R-:W-:Y:S01]  /*6120*/  DADD R18, R14, -UR6 ;  /* 0x800000060e127e29 */ /* 0x000fe20008000000 */
[----:B------:R-:W-:Y:S01]  /*6130*/  UMOV UR6, 0xfefa39ef ;  /* 0xfefa39ef00067882 */ /* 0x000fe20000000000 */
[----:B------:R-:W-:Y:S02]  /*6140*/  UMOV UR7, 0x3fe62e42 ;  /* 0x3fe62e4200077882 */ /* 0x000fe40000000000 */
[----:B------:R-:W-:-:S08]  /*6150*/  DADD R34, R34, R32 ;  /* 0x0000000022227229 */ /* 0x000fd00000000020 */
[----:B------:R-:W-:-:S08]  /*6160*/  DADD R30, R16, R34 ;  /* 0x00000000101e7229 */ /* 0x000fd00000000022 */
[--C-:B------:R-:W-:Y:S02]  /*6170*/  DFMA R14, R18, UR6, R30.reuse ;  /* 0x00000006120e7c2b */ /* 0x100fe4000800001e */
[----:B------:R-:W-:-:S06]  /*6180*/  DADD R32, R16, -R30 ;  /* 0x0000000010207229 */ /* 0x000fcc000000081e */
[----:B------:R-:W-:Y:S02]  /*6190*/  DFMA R16, R18, -UR6, R14 ;  /* 0x8000000612107c2b */ /* 0x000fe4000800000e */
[----:B------:R-:W-:-:S06]  /*61a0*/  DADD R32, R34, R32 ;  /* 0x0000000022207229 */ /* 0x000fcc0000000020 */
[----:B------:R-:W-:-:S08]  /*61b0*/  DADD R16, -R30, R16 ;  /* 0x000000001e107229 */ /* 0x000fd00000000110 */
[----:B------:R-:W-:-:S08]  /*61c0*/  DADD R16, R32, -R16 ;  /* 0x0000000020107229 */ /* 0x000fd00000000810 */
[----:B------:R-:W-:Y:S01]  /*61d0*/  DFMA R18, R18, UR16, R16 ;  /* 0x0000001012127c2b */ /* 0x000fe20008000010 */
[----:B------:R-:W-:Y:S01]  /*61e0*/  MOV R17, R3 ;  /* 0x0000000300117202 */ /* 0x000fe20000000f00 */
[----:B------:R-:W-:-:S03]  /*61f0*/  IMAD.MOV.U32 R16, RZ, RZ, R0 ;  /* 0x000000ffff107224 */ /* 0x000fc600078e0000 */
[C---:B------:R-:W-:Y:S01]  /*6200*/  LOP3.LUT R3, R17.reuse, 0xff0fffff, RZ, 0xc0, !PT ;  /* 0xff0fffff11037812 */ /* 0x040fe200078ec0ff */
[----:B------:R-:W-:Y:S02]  /*6210*/  IMAD.SHL.U32 R0, R17, 0x2, RZ ;  /* 0x0000000211007824 */ /* 0x000fe400078e00ff */
[----:B------:R-:W-:Y:S01]  /*6220*/  DADD R30, R14, R18 ;  /* 0x000000000e1e7229 */ /* 0x000fe20000000012 */
[----:B------:R-:W-:Y:S02]  /*6230*/  IMAD.MOV.U32 R32, RZ, RZ, R16 ;  /* 0x000000ffff207224 */ /* 0x000fe400078e0010 */
[----:B------:R-:W-:-:S04]  /*6240*/  ISETP.GT.U32.AND P1, PT, R0, -0x2000001, PT ;  /* 0xfdffffff0000780c */ /* 0x000fc80003f24070 */
[----:B------:R-:W-:Y:S01]  /*6250*/  SEL R33, R3, R17, P1 ;  /* 0x0000001103217207 */ /* 0x000fe20000800000 */
[----:B------:R-:W-:-:S05]  /*6260*/  DADD R14, R14, -R30 ;  /* 0x000000000e0e7229 */ /* 0x000fca000000081e */
[----:B------:R-:W-:-:S03]  /*6270*/  DMUL R16, R30, R32 ;  /* 0x000000201e107228 */ /* 0x000fc60000000000 */
[----:B------:R-:W-:-:S05]  /*6280*/  DADD R18, R18, R14 ;  /* 0x0000000012127229 */ /* 0x000fca000000000e */
[----:B------:R-:W-:-:S08]  /*6290*/  DFMA R30, R30, R32, -R16 ;  /* 0x000000201e1e722b */ /* 0x000fd00000000810 */
[----:B------:R-:W-:Y:S01]  /*62a0*/  DFMA R18, R18, R32, R30 ;  /* 0x000000201212722b */ /* 0x000fe2000000001e */
[----:B------:R-:W-:Y:S01]  /*62b0*/  MOV R30, 0x652b82fe ;  /* 0x652b82fe001e7802 */ /* 0x000fe20000000f00 */
[----:B------:R-:W-:-:S06]  /*62c0*/  IMAD.MOV.U32 R31, RZ, RZ, 0x3ff71547 ;  /* 0x3ff71547ff1f7424 */ /* 0x000fcc00078e00ff */
[----:B------:R-:W-:-:S08]  /*62d0*/  DADD R32, R16, R18 ;  /* 0x0000000010207229 */ /* 0x000fd00000000012 */
[----:B------:R-:W-:Y:S02]  /*62e0*/  DFMA R30, R32, R30, 6.75539944105574400000e+15 ;  /* 0x43380000201e742b */ /* 0x000fe4000000001e */
[----:B------:R-:W-:Y:S01]  /*62f0*/  FSETP.GEU.AND P1, PT, |R33|, 4.1917929649353027344, PT ;  /* 0x4086232b2100780b */ /* 0x000fe20003f2e200 */
[----:B------:R-:W-:-:S05]  /*6300*/  DADD R16, R16, -R32 ;  /* 0x0000000010107229 */ /* 0x000fca0000000820 */
[----:B------:R-:W-:-:S03]  /*6310*/  DADD R14, R30, -6.75539944105574400000e+15 ;  /* 0xc33800001e0e7429 */ /* 0x000fc60000000000 */
[----:B------:R-:W-:-:S05]  /*6320*/  DADD R16, R18, R16 ;  /* 0x0000000012107229 */ /* 0x000fca0000000010 */
[----:B------:R-:W-:Y:S01]  /*6330*/  DFMA R34, R14, -UR6, R32 ;  /* 0x800000060e227c2b */ /* 0x000fe20008000020 */
[----:B------:R-:W-:Y:S01]  /*6340*/  UMOV UR6, 0x3b39803f ;  /* 0x3b39803f00067882 */ /* 0x000fe20000000000 */
[----:B------:R-:W-:-:S06]  /*6350*/  UMOV UR7, 0x3c7abc9e ;  /* 0x3c7abc9e00077882 */ /* 0x000fcc0000000000 */
[----:B------:R-:W-:Y:S01]  /*6360*/  DFMA R34, R14, -UR6, R34 ;  /* 0x800000060e227c2b */ /* 0x000fe20008000022 */
[----:B------:R-:W-:Y:S01]  /*6370*/  UMOV UR6, 0x69ce2bdf ;  /* 0x69ce2bdf00067882 */ /* 0x000fe20000000000 */
[----:B------:R-:W-:Y:S01]  /*6380*/  IMAD.MOV.U32 R14, RZ, RZ, -0x35dec16 ;  /* 0xfca213eaff0e7424 */ /* 0x000fe200078e00ff */
[----:B------:R-:W-:Y:S01]  /*6390*/  MOV R15, 0x3e928af3 ;  /* 0x3e928af3000f7802 */ /* 0x000fe20000000f00 */
[----:B------:R-:W-:-:S05]  /*63a0*/  UMOV UR7, 0x3e5ade15 ;  /* 0x3e5ade1500077882 */ /* 0x000fca0000000000 */
[----:B------:R-:W-:Y:S01]  /*63b0*/  DFMA R14, R34, UR6, R14 ;  /* 0x00000006220e7c2b */ /* 0x000fe2000800000e */
[----:B------:R-:W-:Y:S01]  /*63c0*/  UMOV UR6, 0x62401315 ;  /* 0x6240131500067882 */ /* 0x000fe20000000000 */
[----:B------:R-:W-:-:S06]  /*63d0*/  UMOV UR7, 0x3ec71dee ;  /* 0x3ec71dee00077882 */ /* 0x000fcc0000000000 */
[----:B------:R-:W-:Y:S01]  /*63e0*/  DFMA R14, R34, R14, UR6 ;  /* 0x00000006220e7e2b */ /* 0x000fe2000800000e */
        /* <DEDUP_REMOVED lines=20> */
[----:B------:R-:W-:-:S08]  /*6530*/  DFMA R14, R34, R14, UR6 ;  /* 0x00000006220e7e2b */ /* 0x000fd0000800000e */
[----:B------:R-:W-:-:S08]  /*6540*/  DFMA R14, R34, R14, 1 ;  /* 0x3ff00000220e742b */ /* 0x000fd0000000000e */
[----:B------:R-:W-:-:S10]  /*6550*/  DFMA R14, R34, R14, 1 ;  /* 0x3ff00000220e742b */ /* 0x000fd4000000000e */
[----:B------:R-:W-:Y:S02]  /*6560*/  IMAD R19, R30, 0x100000, R15 ;  /* 0x001000001e137824 */ /* 0x000fe400078e020f */
[----:B------:R-:W-:Y:S01]  /*6570*/  IMAD.MOV.U32 R18, RZ, RZ, R14 ;  /* 0x000000ffff127224 */ /* 0x000fe200078e000e */
[----:B------:R-:W-:Y:S06]  /*6580*/  @!P1 BRA `(.L_x_86) ;  /* 0x0000000000309947 */ /* 0x000fec0003800000 */
[----:B------:R-:W-:Y:S01]  /*6590*/  FSETP.GEU.AND P2, PT, |R33|, 4.2275390625, PT ;  /* 0x408748002100780b */ /* 0x000fe20003f4e200 */
[C---:B------:R-:W-:Y:S02]  /*65a0*/  DADD R18, R32.reuse, +INF ;  /* 0x7ff0000020127429 */ /* 0x040fe40000000000 */
[----:B------:R-:W-:-:S08]  /*65b0*/  DSETP.GEU.AND P1, PT, R32, RZ, PT ;  /* 0x000000ff2000722a */ /* 0x000fd00003f2e000 */
[----:B------:R-:W-:Y:S02]  /*65c0*/  FSEL R18, R18, RZ, P1 ;  /* 0x000000ff12127208 */ /* 0x000fe40000800000 */
[----:B------:R-:W-:Y:S02]  /*65d0*/  @!P2 LEA.HI R0, R30, R30, RZ, 0x1 ;  /* 0x0000001e1e00a211 */ /* 0x000fe400078f08ff */
[----:B------:R-:W-:Y:S02]  /*65e0*/  FSEL R19, R19, RZ, P1 ;  /* 0x000000ff13137208 */ /* 0x000fe40000800000 */
[----:B------:R-:W-:-:S04]  /*65f0*/  @!P2 SHF.R.S32.HI R0, RZ, 0x1, R0 ;  /* 0x00000001ff00a819 */ /* 0x000fc80000011400 */
[----:B------:R-:W-:Y:S01]  /*6600*/  @!P2 IADD3 R3, PT, PT, R30, -R0, RZ ;  /* 0x800000001e03a210 */ /* 0x000fe20007ffe0ff */
[----:B------:R-:W-:Y:S02]  /*6610*/  @!P2 IMAD R15, R0, 0x100000, R15 ;  /* 0x00100000000fa824 */ /* 0x000fe400078e020f */
[----:B------:R-:W-:Y:S01]  /*6620*/  @!P2 IMAD.MOV.U32 R30, RZ, RZ, RZ ;  /* 0x000000ffff1ea224 */ /* 0x000fe200078e00ff */
[----:B------:R-:W-:-:S06]  /*6630*/  @!P2 LEA R31, R3, 0x3ff00000, 0x14 ;  /* 0x3ff00000031fa811 */ /* 0x000fcc00078ea0ff */
[----:B------:R-:W-:-:S11]  /*6640*/  @!P2 DMUL R18, R14, R30 ;  /* 0x0000001e0e12a228 */ /* 0x000fd60000000000 */
.L_x_86:
[----:B------:R-:W-:Y:S01]  /*6650*/  DFMA R16, R16, R18, R18 ;  /* 0x000000121010722b */ /* 0x000fe20000000012 */
[----:B------:R-:W-:Y:S01]  /*6660*/  MOV R14, R28 ;  /* 0x0000001c000e7202 */ /* 0x000fe20000000f00 */
[----:B------:R-:W-:Y:S01]  /*6670*/  DSETP.NEU.AND P1, PT, |R18|, +INF , PT ;  /* 0x7ff000001200742a */ /* 0x000fe20003f2d200 */
[----:B------:R-:W-:-:S07]  /*6680*/  IMAD.MOV.U32 R15, RZ, RZ, 0x0 ;  /* 0x00000000ff0f7424 */ /* 0x000fce00078e00ff */
[----:B------:R-:W-:Y:S02]  /*6690*/  FSEL R0, R18, R16, !P1 ;  /* 0x0000001012007208 */ /* 0x000fe40004800000 */
[----:B------:R-:W-:Y:S01]  /*66a0*/  FSEL R3, R19, R17, !P1 ;  /* 0x0000001113037208 */ /* 0x000fe20004800000 */
[----:B------:R-:W-:Y:S06]  /*66b0*/  RET.REL.NODEC R14 `(resultPixel) ;  /* 0xffffff980e507950 */ /* 0x000fec0003c3ffff */
.L_x_87:
[----:B------:R-:W-:-:S00]  /*66c0*/  BRA `(.L_x_87) ;  /* 0xfffffffc00fc7947 */ /* 0x000fc0000383ffff */
[----:B------:R-:W-:-:S00]  /*66d0*/  NOP ;  /* 0x0000000000007918 */ /* 0x000fc00000000000 */
        /* <DEDUP_REMOVED lines=10> */
.L_x_91:


//--------------------- .nv.global.init           --------------------------
	.section	.nv.global.init,"aw",@progbits
	.align	4
.nv.global.init:
	.type		__cudart_i2opi_f,@object
	.size		__cudart_i2opi_f,(.L_2 - __cudart_i2opi_f)
__cudart_i2opi_f:
        /*0000*/ 	.byte	0x41, 0x90, 0x43, 0x3c, 0x99, 0x95, 0x62, 0xdb, 0xc0, 0xdd, 0x34, 0xf5, 0xd1, 0x57, 0x27, 0xfc
        /*0010*/ 	.byte	0x29, 0x15, 0x44, 0x4e, 0x6e, 0x83, 0xf9, 0xa2
.L_2:


//--------------------- .nv.shared.reserved.0     --------------------------
	.section	.nv.shared.reserved.0,"aw",@nobits
	.weak		__nv_reservedSMEM_offset_0_alias
	.size		__nv_reservedSMEM_offset_0_alias, 0, 64
	.other		__nv_reservedSMEM_offset_0_alias,@"STO_CUDA_RESERVED_SHARED STV_DEFAULT"
__nv_reservedSMEM_offset_0_alias:
	.zero		0
	.zero		64


//--------------------- .nv.constant0.resultPixel --------------------------
	.section	.nv.constant0.resultPixel,"a",@progbits
	.sectionflags	@""
	.align	4
.nv.constant0.resultPixel:
	.zero		968


//--------------------- SYMBOLS --------------------------

	.type		.nv.reservedSmem.offset0,@object
	.size		.nv.reservedSmem.offset0,0x4
